//
// Generated by NVIDIA NVVM Compiler
//
// Compiler Build ID: CL-36424714
// Cuda compilation tools, release 13.0, V13.0.88
// Based on NVVM 20.0.0
//

.version 9.0
.target sm_100
.address_size 64

	// .globl	_Z30pearson_strategy6_opt_templateILi32EEvPKfS1_Pfiii
// _ZZ30pearson_strategy6_opt_templateILi32EEvPKfS1_PfiiiE10total_sumB has been demoted
// _ZZ30pearson_strategy6_opt_templateILi32EEvPKfS1_PfiiiE9total_sqB has been demoted
// _ZZ30pearson_strategy6_opt_templateILi64EEvPKfS1_PfiiiE10total_sumB has been demoted
// _ZZ30pearson_strategy6_opt_templateILi64EEvPKfS1_PfiiiE9total_sqB has been demoted
// _ZZ30pearson_strategy6_opt_templateILi128EEvPKfS1_PfiiiE10total_sumB has been demoted
// _ZZ30pearson_strategy6_opt_templateILi128EEvPKfS1_PfiiiE9total_sqB has been demoted
// _ZZ30pearson_strategy6_opt_templateILi256EEvPKfS1_PfiiiE10total_sumB has been demoted
// _ZZ30pearson_strategy6_opt_templateILi256EEvPKfS1_PfiiiE9total_sqB has been demoted
// _ZZ30pearson_strategy6_opt_templateILi512EEvPKfS1_PfiiiE10total_sumB has been demoted
// _ZZ30pearson_strategy6_opt_templateILi512EEvPKfS1_PfiiiE9total_sqB has been demoted
// _ZZ30pearson_strategy6_opt_templateILi1024EEvPKfS1_PfiiiE10total_sumB has been demoted
// _ZZ30pearson_strategy6_opt_templateILi1024EEvPKfS1_PfiiiE9total_sqB has been demoted
.extern .shared .align 16 .b8 s[];

.visible .entry _Z30pearson_strategy6_opt_templateILi32EEvPKfS1_Pfiii(
	.param .u64 .ptr .align 1 _Z30pearson_strategy6_opt_templateILi32EEvPKfS1_Pfiii_param_0,
	.param .u64 .ptr .align 1 _Z30pearson_strategy6_opt_templateILi32EEvPKfS1_Pfiii_param_1,
	.param .u64 .ptr .align 1 _Z30pearson_strategy6_opt_templateILi32EEvPKfS1_Pfiii_param_2,
	.param .u32 _Z30pearson_strategy6_opt_templateILi32EEvPKfS1_Pfiii_param_3,
	.param .u32 _Z30pearson_strategy6_opt_templateILi32EEvPKfS1_Pfiii_param_4,
	.param .u32 _Z30pearson_strategy6_opt_templateILi32EEvPKfS1_Pfiii_param_5
)
{
	.reg .pred 	%p<35>;
	.reg .b32 	%r<120>;
	.reg .b32 	%f<314>;
	.reg .b64 	%rd<41>;
	// demoted variable
	.shared .align 4 .f32 _ZZ30pearson_strategy6_opt_templateILi32EEvPKfS1_PfiiiE10total_sumB;
	// demoted variable
	.shared .align 4 .f32 _ZZ30pearson_strategy6_opt_templateILi32EEvPKfS1_PfiiiE9total_sqB;
	ld.param.u64 	%rd9, [_Z30pearson_strategy6_opt_templateILi32EEvPKfS1_Pfiii_param_0];
	ld.param.u64 	%rd10, [_Z30pearson_strategy6_opt_templateILi32EEvPKfS1_Pfiii_param_1];
	ld.param.u64 	%rd11, [_Z30pearson_strategy6_opt_templateILi32EEvPKfS1_Pfiii_param_2];
	ld.param.u32 	%r45, [_Z30pearson_strategy6_opt_templateILi32EEvPKfS1_Pfiii_param_3];
	ld.param.u32 	%r46, [_Z30pearson_strategy6_opt_templateILi32EEvPKfS1_Pfiii_param_4];
	ld.param.u32 	%r47, [_Z30pearson_strategy6_opt_templateILi32EEvPKfS1_Pfiii_param_5];
	cvta.to.global.u64 	%rd1, %rd10;
	cvta.to.global.u64 	%rd2, %rd9;
	cvta.to.global.u64 	%rd3, %rd11;
	mov.u32 	%r1, %ctaid.x;
	setp.ge.s32 	%p2, %r1, %r46;
	@%p2 bra 	$L__BB0_44;
	mul.lo.s32 	%r48, %r47, %r1;
	cvt.s64.s32 	%rd4, %r48;
	mov.u32 	%r2, %tid.x;
	setp.ge.s32 	%p3, %r2, %r47;
	@%p3 bra 	$L__BB0_8;
	not.b32 	%r49, %r2;
	add.s32 	%r3, %r47, %r49;
	and.b32  	%r50, %r3, 96;
	setp.eq.s32 	%p4, %r50, 96;
	mov.u32 	%r106, %r2;
	@%p4 bra 	$L__BB0_5;
	shr.u32 	%r52, %r3, 5;
	add.s32 	%r53, %r52, 1;
	and.b32  	%r4, %r53, 3;
	mov.b32 	%r105, 0;
	mov.u32 	%r55, s;
	mov.u32 	%r106, %r2;
$L__BB0_4:
	.pragma "nounroll";
	cvt.u64.u32 	%rd12, %r106;
	add.s64 	%rd13, %rd12, %rd4;
	shl.b64 	%rd14, %rd13, 2;
	add.s64 	%rd15, %rd1, %rd14;
	ld.global.nc.f32 	%f64, [%rd15];
	shl.b32 	%r54, %r106, 2;
	add.s32 	%r56, %r55, %r54;
	st.shared.f32 	[%r56], %f64;
	add.s32 	%r106, %r106, 32;
	add.s32 	%r105, %r105, 1;
	setp.ne.s32 	%p5, %r105, %r4;
	@%p5 bra 	$L__BB0_4;
$L__BB0_5:
	setp.lt.u32 	%p6, %r3, 96;
	@%p6 bra 	$L__BB0_8;
	mov.u32 	%r58, s;
$L__BB0_7:
	cvt.u64.u32 	%rd16, %r106;
	add.s64 	%rd17, %rd16, %rd4;
	shl.b64 	%rd18, %rd17, 2;
	add.s64 	%rd19, %rd1, %rd18;
	ld.global.nc.f32 	%f65, [%rd19];
	shl.b32 	%r57, %r106, 2;
	add.s32 	%r59, %r58, %r57;
	st.shared.f32 	[%r59], %f65;
	ld.global.nc.f32 	%f66, [%rd19+128];
	st.shared.f32 	[%r59+128], %f66;
	ld.global.nc.f32 	%f67, [%rd19+256];
	st.shared.f32 	[%r59+256], %f67;
	ld.global.nc.f32 	%f68, [%rd19+384];
	st.shared.f32 	[%r59+384], %f68;
	add.s32 	%r106, %r106, 128;
	setp.lt.s32 	%p7, %r106, %r47;
	@%p7 bra 	$L__BB0_7;
$L__BB0_8:
	setp.ge.s32 	%p8, %r2, %r47;
	bar.sync 	0;
	mov.f32 	%f288, 0f00000000;
	mov.f32 	%f289, %f288;
	@%p8 bra 	$L__BB0_20;
	not.b32 	%r60, %r2;
	add.s32 	%r12, %r47, %r60;
	shr.u32 	%r61, %r12, 5;
	add.s32 	%r13, %r61, 1;
	and.b32  	%r14, %r13, 7;
	setp.lt.u32 	%p9, %r12, 224;
	mov.f32 	%f289, 0f00000000;
	mov.u32 	%r110, %r2;
	mov.f32 	%f288, %f289;
	@%p9 bra 	$L__BB0_12;
	and.b32  	%r15, %r13, 268435448;
	mov.b32 	%r109, 0;
	mov.f32 	%f289, 0f00000000;
	mov.u32 	%r110, %r2;
$L__BB0_11:
	.pragma "nounroll";
	shl.b32 	%r63, %r110, 2;
	mov.u32 	%r64, s;
	add.s32 	%r65, %r64, %r63;
	ld.shared.f32 	%f73, [%r65];
	add.f32 	%f74, %f288, %f73;
	fma.rn.f32 	%f75, %f73, %f73, %f289;
	ld.shared.f32 	%f76, [%r65+128];
	add.f32 	%f77, %f74, %f76;
	fma.rn.f32 	%f78, %f76, %f76, %f75;
	ld.shared.f32 	%f79, [%r65+256];
	add.f32 	%f80, %f77, %f79;
	fma.rn.f32 	%f81, %f79, %f79, %f78;
	ld.shared.f32 	%f82, [%r65+384];
	add.f32 	%f83, %f80, %f82;
	fma.rn.f32 	%f84, %f82, %f82, %f81;
	ld.shared.f32 	%f85, [%r65+512];
	add.f32 	%f86, %f83, %f85;
	fma.rn.f32 	%f87, %f85, %f85, %f84;
	ld.shared.f32 	%f88, [%r65+640];
	add.f32 	%f89, %f86, %f88;
	fma.rn.f32 	%f90, %f88, %f88, %f87;
	ld.shared.f32 	%f91, [%r65+768];
	add.f32 	%f92, %f89, %f91;
	fma.rn.f32 	%f93, %f91, %f91, %f90;
	ld.shared.f32 	%f94, [%r65+896];
	add.f32 	%f288, %f92, %f94;
	fma.rn.f32 	%f289, %f94, %f94, %f93;
	add.s32 	%r110, %r110, 256;
	add.s32 	%r109, %r109, 8;
	setp.ne.s32 	%p10, %r109, %r15;
	@%p10 bra 	$L__BB0_11;
$L__BB0_12:
	setp.eq.s32 	%p11, %r14, 0;
	@%p11 bra 	$L__BB0_20;
	setp.lt.u32 	%p12, %r14, 4;
	@%p12 bra 	$L__BB0_15;
	shl.b32 	%r66, %r110, 2;
	mov.u32 	%r67, s;
	add.s32 	%r68, %r67, %r66;
	ld.shared.f32 	%f96, [%r68];
	add.f32 	%f97, %f288, %f96;
	fma.rn.f32 	%f98, %f96, %f96, %f289;
	ld.shared.f32 	%f99, [%r68+128];
	add.f32 	%f100, %f97, %f99;
	fma.rn.f32 	%f101, %f99, %f99, %f98;
	ld.shared.f32 	%f102, [%r68+256];
	add.f32 	%f103, %f100, %f102;
	fma.rn.f32 	%f104, %f102, %f102, %f101;
	ld.shared.f32 	%f105, [%r68+384];
	add.f32 	%f288, %f103, %f105;
	fma.rn.f32 	%f289, %f105, %f105, %f104;
	add.s32 	%r110, %r110, 128;
$L__BB0_15:
	and.b32  	%r69, %r13, 3;
	setp.eq.s32 	%p13, %r69, 0;
	@%p13 bra 	$L__BB0_20;
	setp.eq.s32 	%p14, %r69, 1;
	@%p14 bra 	$L__BB0_18;
	shl.b32 	%r70, %r110, 2;
	mov.u32 	%r71, s;
	add.s32 	%r72, %r71, %r70;
	ld.shared.f32 	%f107, [%r72];
	add.f32 	%f108, %f288, %f107;
	fma.rn.f32 	%f109, %f107, %f107, %f289;
	ld.shared.f32 	%f110, [%r72+128];
	add.f32 	%f288, %f108, %f110;
	fma.rn.f32 	%f289, %f110, %f110, %f109;
	add.s32 	%r110, %r110, 64;
$L__BB0_18:
	and.b32  	%r73, %r12, 32;
	setp.ne.s32 	%p15, %r73, 0;
	@%p15 bra 	$L__BB0_20;
	shl.b32 	%r74, %r110, 2;
	mov.u32 	%r75, s;
	add.s32 	%r76, %r75, %r74;
	ld.shared.f32 	%f111, [%r76];
	add.f32 	%f288, %f288, %f111;
	fma.rn.f32 	%f289, %f111, %f111, %f289;
$L__BB0_20:
	shl.b32 	%r77, %r47, 2;
	mov.u32 	%r78, s;
	add.s32 	%r25, %r78, %r77;
	shl.b32 	%r79, %r2, 2;
	add.s32 	%r26, %r25, %r79;
	st.shared.f32 	[%r26], %f288;
	st.shared.f32 	[%r26+128], %f289;
	bar.sync 	0;
	setp.gt.u32 	%p17, %r2, 31;
	mov.pred 	%p34, 0;
	@%p17 bra 	$L__BB0_23;
	ld.volatile.shared.f32 	%f112, [%r26+64];
	ld.volatile.shared.f32 	%f113, [%r26];
	add.f32 	%f114, %f112, %f113;
	st.volatile.shared.f32 	[%r26], %f114;
	ld.volatile.shared.f32 	%f115, [%r26+32];
	ld.volatile.shared.f32 	%f116, [%r26];
	add.f32 	%f117, %f115, %f116;
	st.volatile.shared.f32 	[%r26], %f117;
	ld.volatile.shared.f32 	%f118, [%r26+16];
	ld.volatile.shared.f32 	%f119, [%r26];
	add.f32 	%f120, %f118, %f119;
	st.volatile.shared.f32 	[%r26], %f120;
	ld.volatile.shared.f32 	%f121, [%r26+8];
	ld.volatile.shared.f32 	%f122, [%r26];
	add.f32 	%f123, %f121, %f122;
	st.volatile.shared.f32 	[%r26], %f123;
	ld.volatile.shared.f32 	%f124, [%r26+4];
	ld.volatile.shared.f32 	%f125, [%r26];
	add.f32 	%f126, %f124, %f125;
	st.volatile.shared.f32 	[%r26], %f126;
	ld.volatile.shared.f32 	%f127, [%r26+192];
	ld.volatile.shared.f32 	%f128, [%r26+128];
	add.f32 	%f129, %f127, %f128;
	st.volatile.shared.f32 	[%r26+128], %f129;
	ld.volatile.shared.f32 	%f130, [%r26+160];
	ld.volatile.shared.f32 	%f131, [%r26+128];
	add.f32 	%f132, %f130, %f131;
	st.volatile.shared.f32 	[%r26+128], %f132;
	ld.volatile.shared.f32 	%f133, [%r26+144];
	ld.volatile.shared.f32 	%f134, [%r26+128];
	add.f32 	%f135, %f133, %f134;
	st.volatile.shared.f32 	[%r26+128], %f135;
	ld.volatile.shared.f32 	%f136, [%r26+136];
	ld.volatile.shared.f32 	%f137, [%r26+128];
	add.f32 	%f138, %f136, %f137;
	st.volatile.shared.f32 	[%r26+128], %f138;
	ld.volatile.shared.f32 	%f139, [%r26+132];
	ld.volatile.shared.f32 	%f140, [%r26+128];
	add.f32 	%f141, %f139, %f140;
	st.volatile.shared.f32 	[%r26+128], %f141;
	setp.ne.s32 	%p19, %r2, 0;
	@%p19 bra 	$L__BB0_23;
	ld.shared.f32 	%f142, [%r25];
	st.shared.f32 	[_ZZ30pearson_strategy6_opt_templateILi32EEvPKfS1_PfiiiE10total_sumB], %f142;
	ld.shared.f32 	%f143, [%r25+128];
	st.shared.f32 	[_ZZ30pearson_strategy6_opt_templateILi32EEvPKfS1_PfiiiE9total_sqB], %f143;
	mov.pred 	%p34, -1;
$L__BB0_23:
	bar.sync 	0;
	setp.lt.s32 	%p21, %r45, 1;
	@%p21 bra 	$L__BB0_44;
	cvt.rn.f32.s32 	%f25, %r47;
	not.b32 	%r81, %r2;
	add.s32 	%r27, %r47, %r81;
	shr.u32 	%r82, %r27, 5;
	add.s32 	%r83, %r82, 1;
	and.b32  	%r28, %r83, 7;
	and.b32  	%r29, %r83, 3;
	and.b32  	%r84, %r83, 268435448;
	neg.s32 	%r30, %r84;
	add.s32 	%r87, %r79, %r78;
	add.s32 	%r31, %r87, 512;
	mov.b32 	%r113, 0;
	cvt.u64.u32 	%rd20, %r2;
	not.pred 	%p31, %p34;
$L__BB0_25:
	setp.ge.s32 	%p22, %r2, %r47;
	mul.lo.s32 	%r88, %r113, %r47;
	cvt.s64.s32 	%rd5, %r88;
	mov.f32 	%f311, 0f00000000;
	mov.f32 	%f312, %f311;
	mov.f32 	%f313, %f311;
	@%p22 bra 	$L__BB0_37;
	setp.lt.u32 	%p23, %r27, 224;
	mov.f32 	%f313, 0f00000000;
	mov.u32 	%r117, %r2;
	mov.f32 	%f312, %f313;
	mov.f32 	%f311, %f313;
	@%p23 bra 	$L__BB0_29;
	add.s64 	%rd21, %rd20, %rd5;
	shl.b64 	%rd22, %rd21, 2;
	add.s64 	%rd23, %rd2, %rd22;
	add.s64 	%rd40, %rd23, 512;
	mov.f32 	%f313, 0f00000000;
	mov.u32 	%r114, %r31;
	mov.u32 	%r115, %r30;
	mov.u32 	%r117, %r2;
$L__BB0_28:
	.pragma "nounroll";
	ld.global.nc.f32 	%f148, [%rd40+-512];
	ld.shared.f32 	%f149, [%r114+-512];
	add.f32 	%f150, %f311, %f148;
	fma.rn.f32 	%f151, %f148, %f148, %f312;
	fma.rn.f32 	%f152, %f148, %f149, %f313;
	ld.global.nc.f32 	%f153, [%rd40+-384];
	ld.shared.f32 	%f154, [%r114+-384];
	add.f32 	%f155, %f150, %f153;
	fma.rn.f32 	%f156, %f153, %f153, %f151;
	fma.rn.f32 	%f157, %f153, %f154, %f152;
	ld.global.nc.f32 	%f158, [%rd40+-256];
	ld.shared.f32 	%f159, [%r114+-256];
	add.f32 	%f160, %f155, %f158;
	fma.rn.f32 	%f161, %f158, %f158, %f156;
	fma.rn.f32 	%f162, %f158, %f159, %f157;
	ld.global.nc.f32 	%f163, [%rd40+-128];
	ld.shared.f32 	%f164, [%r114+-128];
	add.f32 	%f165, %f160, %f163;
	fma.rn.f32 	%f166, %f163, %f163, %f161;
	fma.rn.f32 	%f167, %f163, %f164, %f162;
	ld.global.nc.f32 	%f168, [%rd40];
	ld.shared.f32 	%f169, [%r114];
	add.f32 	%f170, %f165, %f168;
	fma.rn.f32 	%f171, %f168, %f168, %f166;
	fma.rn.f32 	%f172, %f168, %f169, %f167;
	ld.global.nc.f32 	%f173, [%rd40+128];
	ld.shared.f32 	%f174, [%r114+128];
	add.f32 	%f175, %f170, %f173;
	fma.rn.f32 	%f176, %f173, %f173, %f171;
	fma.rn.f32 	%f177, %f173, %f174, %f172;
	ld.global.nc.f32 	%f178, [%rd40+256];
	ld.shared.f32 	%f179, [%r114+256];
	add.f32 	%f180, %f175, %f178;
	fma.rn.f32 	%f181, %f178, %f178, %f176;
	fma.rn.f32 	%f182, %f178, %f179, %f177;
	ld.global.nc.f32 	%f183, [%rd40+384];
	ld.shared.f32 	%f184, [%r114+384];
	add.f32 	%f311, %f180, %f183;
	fma.rn.f32 	%f312, %f183, %f183, %f181;
	fma.rn.f32 	%f313, %f183, %f184, %f182;
	add.s32 	%r117, %r117, 256;
	add.s32 	%r115, %r115, 8;
	add.s64 	%rd40, %rd40, 1024;
	add.s32 	%r114, %r114, 1024;
	setp.ne.s32 	%p24, %r115, 0;
	@%p24 bra 	$L__BB0_28;
$L__BB0_29:
	setp.eq.s32 	%p25, %r28, 0;
	@%p25 bra 	$L__BB0_37;
	add.s32 	%r89, %r28, -1;
	setp.lt.u32 	%p26, %r89, 3;
	@%p26 bra 	$L__BB0_32;
	cvt.u64.u32 	%rd24, %r117;
	add.s64 	%rd25, %rd24, %rd5;
	shl.b64 	%rd26, %rd25, 2;
	add.s64 	%rd27, %rd2, %rd26;
	ld.global.nc.f32 	%f186, [%rd27];
	shl.b32 	%r90, %r117, 2;
	mov.u32 	%r91, s;
	add.s32 	%r92, %r91, %r90;
	ld.shared.f32 	%f187, [%r92];
	add.f32 	%f188, %f311, %f186;
	fma.rn.f32 	%f189, %f186, %f186, %f312;
	fma.rn.f32 	%f190, %f186, %f187, %f313;
	ld.global.nc.f32 	%f191, [%rd27+128];
	ld.shared.f32 	%f192, [%r92+128];
	add.f32 	%f193, %f188, %f191;
	fma.rn.f32 	%f194, %f191, %f191, %f189;
	fma.rn.f32 	%f195, %f191, %f192, %f190;
	ld.global.nc.f32 	%f196, [%rd27+256];
	ld.shared.f32 	%f197, [%r92+256];
	add.f32 	%f198, %f193, %f196;
	fma.rn.f32 	%f199, %f196, %f196, %f194;
	fma.rn.f32 	%f200, %f196, %f197, %f195;
	ld.global.nc.f32 	%f201, [%rd27+384];
	ld.shared.f32 	%f202, [%r92+384];
	add.f32 	%f311, %f198, %f201;
	fma.rn.f32 	%f312, %f201, %f201, %f199;
	fma.rn.f32 	%f313, %f201, %f202, %f200;
	add.s32 	%r117, %r117, 128;
$L__BB0_32:
	setp.eq.s32 	%p27, %r29, 0;
	@%p27 bra 	$L__BB0_37;
	and.b32  	%r93, %r27, 96;
	setp.eq.s32 	%p28, %r93, 0;
	@%p28 bra 	$L__BB0_35;
	cvt.u64.u32 	%rd28, %r117;
	add.s64 	%rd29, %rd28, %rd5;
	shl.b64 	%rd30, %rd29, 2;
	add.s64 	%rd31, %rd2, %rd30;
	ld.global.nc.f32 	%f204, [%rd31];
	shl.b32 	%r94, %r117, 2;
	mov.u32 	%r95, s;
	add.s32 	%r96, %r95, %r94;
	ld.shared.f32 	%f205, [%r96];
	add.f32 	%f206, %f311, %f204;
	fma.rn.f32 	%f207, %f204, %f204, %f312;
	fma.rn.f32 	%f208, %f204, %f205, %f313;
	ld.global.nc.f32 	%f209, [%rd31+128];
	ld.shared.f32 	%f210, [%r96+128];
	add.f32 	%f311, %f206, %f209;
	fma.rn.f32 	%f312, %f209, %f209, %f207;
	fma.rn.f32 	%f313, %f209, %f210, %f208;
	add.s32 	%r117, %r117, 64;
$L__BB0_35:
	and.b32  	%r97, %r27, 32;
	setp.ne.s32 	%p29, %r97, 0;
	@%p29 bra 	$L__BB0_37;
	cvt.u64.u32 	%rd32, %r117;
	add.s64 	%rd33, %rd32, %rd5;
	shl.b64 	%rd34, %rd33, 2;
	add.s64 	%rd35, %rd2, %rd34;
	ld.global.nc.f32 	%f211, [%rd35];
	shl.b32 	%r98, %r117, 2;
	mov.u32 	%r99, s;
	add.s32 	%r100, %r99, %r98;
	ld.shared.f32 	%f212, [%r100];
	add.f32 	%f311, %f311, %f211;
	fma.rn.f32 	%f312, %f211, %f211, %f312;
	fma.rn.f32 	%f313, %f211, %f212, %f313;
$L__BB0_37:
	setp.gt.u32 	%p30, %r2, 31;
	st.shared.f32 	[%r26], %f311;
	st.shared.f32 	[%r26+128], %f312;
	st.shared.f32 	[%r26+256], %f313;
	bar.sync 	0;
	@%p30 bra 	$L__BB0_39;
	ld.volatile.shared.f32 	%f213, [%r26+64];
	ld.volatile.shared.f32 	%f214, [%r26];
	add.f32 	%f215, %f213, %f214;
	st.volatile.shared.f32 	[%r26], %f215;
	ld.volatile.shared.f32 	%f216, [%r26+32];
	ld.volatile.shared.f32 	%f217, [%r26];
	add.f32 	%f218, %f216, %f217;
	st.volatile.shared.f32 	[%r26], %f218;
	ld.volatile.shared.f32 	%f219, [%r26+16];
	ld.volatile.shared.f32 	%f220, [%r26];
	add.f32 	%f221, %f219, %f220;
	st.volatile.shared.f32 	[%r26], %f221;
	ld.volatile.shared.f32 	%f222, [%r26+8];
	ld.volatile.shared.f32 	%f223, [%r26];
	add.f32 	%f224, %f222, %f223;
	st.volatile.shared.f32 	[%r26], %f224;
	ld.volatile.shared.f32 	%f225, [%r26+4];
	ld.volatile.shared.f32 	%f226, [%r26];
	add.f32 	%f227, %f225, %f226;
	st.volatile.shared.f32 	[%r26], %f227;
	ld.volatile.shared.f32 	%f228, [%r26+192];
	ld.volatile.shared.f32 	%f229, [%r26+128];
	add.f32 	%f230, %f228, %f229;
	st.volatile.shared.f32 	[%r26+128], %f230;
	ld.volatile.shared.f32 	%f231, [%r26+160];
	ld.volatile.shared.f32 	%f232, [%r26+128];
	add.f32 	%f233, %f231, %f232;
	st.volatile.shared.f32 	[%r26+128], %f233;
	ld.volatile.shared.f32 	%f234, [%r26+144];
	ld.volatile.shared.f32 	%f235, [%r26+128];
	add.f32 	%f236, %f234, %f235;
	st.volatile.shared.f32 	[%r26+128], %f236;
	ld.volatile.shared.f32 	%f237, [%r26+136];
	ld.volatile.shared.f32 	%f238, [%r26+128];
	add.f32 	%f239, %f237, %f238;
	st.volatile.shared.f32 	[%r26+128], %f239;
	ld.volatile.shared.f32 	%f240, [%r26+132];
	ld.volatile.shared.f32 	%f241, [%r26+128];
	add.f32 	%f242, %f240, %f241;
	st.volatile.shared.f32 	[%r26+128], %f242;
	ld.volatile.shared.f32 	%f243, [%r26+320];
	ld.volatile.shared.f32 	%f244, [%r26+256];
	add.f32 	%f245, %f243, %f244;
	st.volatile.shared.f32 	[%r26+256], %f245;
	ld.volatile.shared.f32 	%f246, [%r26+288];
	ld.volatile.shared.f32 	%f247, [%r26+256];
	add.f32 	%f248, %f246, %f247;
	st.volatile.shared.f32 	[%r26+256], %f248;
	ld.volatile.shared.f32 	%f249, [%r26+272];
	ld.volatile.shared.f32 	%f250, [%r26+256];
	add.f32 	%f251, %f249, %f250;
	st.volatile.shared.f32 	[%r26+256], %f251;
	ld.volatile.shared.f32 	%f252, [%r26+264];
	ld.volatile.shared.f32 	%f253, [%r26+256];
	add.f32 	%f254, %f252, %f253;
	st.volatile.shared.f32 	[%r26+256], %f254;
	ld.volatile.shared.f32 	%f255, [%r26+260];
	ld.volatile.shared.f32 	%f256, [%r26+256];
	add.f32 	%f257, %f255, %f256;
	st.volatile.shared.f32 	[%r26+256], %f257;
$L__BB0_39:
	@%p31 bra 	$L__BB0_43;
	ld.shared.f32 	%f258, [%r25];
	ld.shared.f32 	%f259, [%r25+128];
	ld.shared.f32 	%f260, [%r25+256];
	mul.f32 	%f261, %f260, %f25;
	ld.shared.f32 	%f262, [_ZZ30pearson_strategy6_opt_templateILi32EEvPKfS1_PfiiiE10total_sumB];
	mul.f32 	%f263, %f258, %f262;
	sub.f32 	%f62, %f261, %f263;
	mul.f32 	%f264, %f259, %f25;
	mul.f32 	%f265, %f258, %f258;
	sub.f32 	%f266, %f264, %f265;
	ld.shared.f32 	%f267, [_ZZ30pearson_strategy6_opt_templateILi32EEvPKfS1_PfiiiE9total_sqB];
	mul.f32 	%f268, %f267, %f25;
	mul.f32 	%f269, %f262, %f262;
	sub.f32 	%f270, %f268, %f269;
	sqrt.rn.f32 	%f271, %f266;
	sqrt.rn.f32 	%f272, %f270;
	mul.f32 	%f63, %f271, %f272;
	setp.leu.f32 	%p32, %f63, 0f2B8CBCCC;
	@%p32 bra 	$L__BB0_42;
	div.rn.f32 	%f273, %f62, %f63;
	mad.lo.s32 	%r103, %r113, %r46, %r1;
	mul.wide.s32 	%rd38, %r103, 4;
	add.s64 	%rd39, %rd3, %rd38;
	st.global.f32 	[%rd39], %f273;
	bra.uni 	$L__BB0_43;
$L__BB0_42:
	mad.lo.s32 	%r101, %r113, %r46, %r1;
	mul.wide.s32 	%rd36, %r101, 4;
	add.s64 	%rd37, %rd3, %rd36;
	mov.b32 	%r102, 0;
	st.global.u32 	[%rd37], %r102;
$L__BB0_43:
	bar.sync 	0;
	add.s32 	%r113, %r113, 1;
	setp.ne.s32 	%p33, %r113, %r45;
	@%p33 bra 	$L__BB0_25;
$L__BB0_44:
	ret;

}
	// .globl	_Z30pearson_strategy6_opt_templateILi64EEvPKfS1_Pfiii
.visible .entry _Z30pearson_strategy6_opt_templateILi64EEvPKfS1_Pfiii(
	.param .u64 .ptr .align 1 _Z30pearson_strategy6_opt_templateILi64EEvPKfS1_Pfiii_param_0,
	.param .u64 .ptr .align 1 _Z30pearson_strategy6_opt_templateILi64EEvPKfS1_Pfiii_param_1,
	.param .u64 .ptr .align 1 _Z30pearson_strategy6_opt_templateILi64EEvPKfS1_Pfiii_param_2,
	.param .u32 _Z30pearson_strategy6_opt_templateILi64EEvPKfS1_Pfiii_param_3,
	.param .u32 _Z30pearson_strategy6_opt_templateILi64EEvPKfS1_Pfiii_param_4,
	.param .u32 _Z30pearson_strategy6_opt_templateILi64EEvPKfS1_Pfiii_param_5
)
{
	.reg .pred 	%p<35>;
	.reg .b32 	%r<120>;
	.reg .b32 	%f<329>;
	.reg .b64 	%rd<41>;
	// demoted variable
	.shared .align 4 .f32 _ZZ30pearson_strategy6_opt_templateILi64EEvPKfS1_PfiiiE10total_sumB;
	// demoted variable
	.shared .align 4 .f32 _ZZ30pearson_strategy6_opt_templateILi64EEvPKfS1_PfiiiE9total_sqB;
	ld.param.u64 	%rd9, [_Z30pearson_strategy6_opt_templateILi64EEvPKfS1_Pfiii_param_0];
	ld.param.u64 	%rd10, [_Z30pearson_strategy6_opt_templateILi64EEvPKfS1_Pfiii_param_1];
	ld.param.u64 	%rd11, [_Z30pearson_strategy6_opt_templateILi64EEvPKfS1_Pfiii_param_2];
	ld.param.u32 	%r45, [_Z30pearson_strategy6_opt_templateILi64EEvPKfS1_Pfiii_param_3];
	ld.param.u32 	%r46, [_Z30pearson_strategy6_opt_templateILi64EEvPKfS1_Pfiii_param_4];
	ld.param.u32 	%r47, [_Z30pearson_strategy6_opt_templateILi64EEvPKfS1_Pfiii_param_5];
	cvta.to.global.u64 	%rd1, %rd10;
	cvta.to.global.u64 	%rd2, %rd9;
	cvta.to.global.u64 	%rd3, %rd11;
	mov.u32 	%r1, %ctaid.x;
	setp.ge.s32 	%p2, %r1, %r46;
	@%p2 bra 	$L__BB1_44;
	mul.lo.s32 	%r48, %r47, %r1;
	cvt.s64.s32 	%rd4, %r48;
	mov.u32 	%r2, %tid.x;
	setp.ge.s32 	%p3, %r2, %r47;
	@%p3 bra 	$L__BB1_8;
	not.b32 	%r49, %r2;
	add.s32 	%r3, %r47, %r49;
	and.b32  	%r50, %r3, 192;
	setp.eq.s32 	%p4, %r50, 192;
	mov.u32 	%r106, %r2;
	@%p4 bra 	$L__BB1_5;
	shr.u32 	%r52, %r3, 6;
	add.s32 	%r53, %r52, 1;
	and.b32  	%r4, %r53, 3;
	mov.b32 	%r105, 0;
	mov.u32 	%r55, s;
	mov.u32 	%r106, %r2;
$L__BB1_4:
	.pragma "nounroll";
	cvt.u64.u32 	%rd12, %r106;
	add.s64 	%rd13, %rd12, %rd4;
	shl.b64 	%rd14, %rd13, 2;
	add.s64 	%rd15, %rd1, %rd14;
	ld.global.nc.f32 	%f64, [%rd15];
	shl.b32 	%r54, %r106, 2;
	add.s32 	%r56, %r55, %r54;
	st.shared.f32 	[%r56], %f64;
	add.s32 	%r106, %r106, 64;
	add.s32 	%r105, %r105, 1;
	setp.ne.s32 	%p5, %r105, %r4;
	@%p5 bra 	$L__BB1_4;
$L__BB1_5:
	setp.lt.u32 	%p6, %r3, 192;
	@%p6 bra 	$L__BB1_8;
	mov.u32 	%r58, s;
$L__BB1_7:
	cvt.u64.u32 	%rd16, %r106;
	add.s64 	%rd17, %rd16, %rd4;
	shl.b64 	%rd18, %rd17, 2;
	add.s64 	%rd19, %rd1, %rd18;
	ld.global.nc.f32 	%f65, [%rd19];
	shl.b32 	%r57, %r106, 2;
	add.s32 	%r59, %r58, %r57;
	st.shared.f32 	[%r59], %f65;
	ld.global.nc.f32 	%f66, [%rd19+256];
	st.shared.f32 	[%r59+256], %f66;
	ld.global.nc.f32 	%f67, [%rd19+512];
	st.shared.f32 	[%r59+512], %f67;
	ld.global.nc.f32 	%f68, [%rd19+768];
	st.shared.f32 	[%r59+768], %f68;
	add.s32 	%r106, %r106, 256;
	setp.lt.s32 	%p7, %r106, %r47;
	@%p7 bra 	$L__BB1_7;
$L__BB1_8:
	setp.ge.s32 	%p8, %r2, %r47;
	bar.sync 	0;
	mov.f32 	%f303, 0f00000000;
	mov.f32 	%f304, %f303;
	@%p8 bra 	$L__BB1_20;
	not.b32 	%r60, %r2;
	add.s32 	%r12, %r47, %r60;
	shr.u32 	%r61, %r12, 6;
	add.s32 	%r13, %r61, 1;
	and.b32  	%r14, %r13, 7;
	setp.lt.u32 	%p9, %r12, 448;
	mov.f32 	%f304, 0f00000000;
	mov.u32 	%r110, %r2;
	mov.f32 	%f303, %f304;
	@%p9 bra 	$L__BB1_12;
	and.b32  	%r15, %r13, 134217720;
	mov.b32 	%r109, 0;
	mov.f32 	%f304, 0f00000000;
	mov.u32 	%r110, %r2;
$L__BB1_11:
	.pragma "nounroll";
	shl.b32 	%r63, %r110, 2;
	mov.u32 	%r64, s;
	add.s32 	%r65, %r64, %r63;
	ld.shared.f32 	%f73, [%r65];
	add.f32 	%f74, %f303, %f73;
	fma.rn.f32 	%f75, %f73, %f73, %f304;
	ld.shared.f32 	%f76, [%r65+256];
	add.f32 	%f77, %f74, %f76;
	fma.rn.f32 	%f78, %f76, %f76, %f75;
	ld.shared.f32 	%f79, [%r65+512];
	add.f32 	%f80, %f77, %f79;
	fma.rn.f32 	%f81, %f79, %f79, %f78;
	ld.shared.f32 	%f82, [%r65+768];
	add.f32 	%f83, %f80, %f82;
	fma.rn.f32 	%f84, %f82, %f82, %f81;
	ld.shared.f32 	%f85, [%r65+1024];
	add.f32 	%f86, %f83, %f85;
	fma.rn.f32 	%f87, %f85, %f85, %f84;
	ld.shared.f32 	%f88, [%r65+1280];
	add.f32 	%f89, %f86, %f88;
	fma.rn.f32 	%f90, %f88, %f88, %f87;
	ld.shared.f32 	%f91, [%r65+1536];
	add.f32 	%f92, %f89, %f91;
	fma.rn.f32 	%f93, %f91, %f91, %f90;
	ld.shared.f32 	%f94, [%r65+1792];
	add.f32 	%f303, %f92, %f94;
	fma.rn.f32 	%f304, %f94, %f94, %f93;
	add.s32 	%r110, %r110, 512;
	add.s32 	%r109, %r109, 8;
	setp.ne.s32 	%p10, %r109, %r15;
	@%p10 bra 	$L__BB1_11;
$L__BB1_12:
	setp.eq.s32 	%p11, %r14, 0;
	@%p11 bra 	$L__BB1_20;
	setp.lt.u32 	%p12, %r14, 4;
	@%p12 bra 	$L__BB1_15;
	shl.b32 	%r66, %r110, 2;
	mov.u32 	%r67, s;
	add.s32 	%r68, %r67, %r66;
	ld.shared.f32 	%f96, [%r68];
	add.f32 	%f97, %f303, %f96;
	fma.rn.f32 	%f98, %f96, %f96, %f304;
	ld.shared.f32 	%f99, [%r68+256];
	add.f32 	%f100, %f97, %f99;
	fma.rn.f32 	%f101, %f99, %f99, %f98;
	ld.shared.f32 	%f102, [%r68+512];
	add.f32 	%f103, %f100, %f102;
	fma.rn.f32 	%f104, %f102, %f102, %f101;
	ld.shared.f32 	%f105, [%r68+768];
	add.f32 	%f303, %f103, %f105;
	fma.rn.f32 	%f304, %f105, %f105, %f104;
	add.s32 	%r110, %r110, 256;
$L__BB1_15:
	and.b32  	%r69, %r13, 3;
	setp.eq.s32 	%p13, %r69, 0;
	@%p13 bra 	$L__BB1_20;
	setp.eq.s32 	%p14, %r69, 1;
	@%p14 bra 	$L__BB1_18;
	shl.b32 	%r70, %r110, 2;
	mov.u32 	%r71, s;
	add.s32 	%r72, %r71, %r70;
	ld.shared.f32 	%f107, [%r72];
	add.f32 	%f108, %f303, %f107;
	fma.rn.f32 	%f109, %f107, %f107, %f304;
	ld.shared.f32 	%f110, [%r72+256];
	add.f32 	%f303, %f108, %f110;
	fma.rn.f32 	%f304, %f110, %f110, %f109;
	add.s32 	%r110, %r110, 128;
$L__BB1_18:
	and.b32  	%r73, %r12, 64;
	setp.ne.s32 	%p15, %r73, 0;
	@%p15 bra 	$L__BB1_20;
	shl.b32 	%r74, %r110, 2;
	mov.u32 	%r75, s;
	add.s32 	%r76, %r75, %r74;
	ld.shared.f32 	%f111, [%r76];
	add.f32 	%f303, %f303, %f111;
	fma.rn.f32 	%f304, %f111, %f111, %f304;
$L__BB1_20:
	shl.b32 	%r77, %r47, 2;
	mov.u32 	%r78, s;
	add.s32 	%r25, %r78, %r77;
	shl.b32 	%r79, %r2, 2;
	add.s32 	%r26, %r25, %r79;
	st.shared.f32 	[%r26], %f303;
	st.shared.f32 	[%r26+256], %f304;
	bar.sync 	0;
	setp.gt.u32 	%p17, %r2, 31;
	mov.pred 	%p34, 0;
	@%p17 bra 	$L__BB1_23;
	ld.volatile.shared.f32 	%f112, [%r26+128];
	ld.volatile.shared.f32 	%f113, [%r26];
	add.f32 	%f114, %f112, %f113;
	st.volatile.shared.f32 	[%r26], %f114;
	ld.volatile.shared.f32 	%f115, [%r26+384];
	ld.volatile.shared.f32 	%f116, [%r26+256];
	add.f32 	%f117, %f115, %f116;
	st.volatile.shared.f32 	[%r26+256], %f117;
	ld.volatile.shared.f32 	%f118, [%r26+64];
	ld.volatile.shared.f32 	%f119, [%r26];
	add.f32 	%f120, %f118, %f119;
	st.volatile.shared.f32 	[%r26], %f120;
	ld.volatile.shared.f32 	%f121, [%r26+32];
	ld.volatile.shared.f32 	%f122, [%r26];
	add.f32 	%f123, %f121, %f122;
	st.volatile.shared.f32 	[%r26], %f123;
	ld.volatile.shared.f32 	%f124, [%r26+16];
	ld.volatile.shared.f32 	%f125, [%r26];
	add.f32 	%f126, %f124, %f125;
	st.volatile.shared.f32 	[%r26], %f126;
	ld.volatile.shared.f32 	%f127, [%r26+8];
	ld.volatile.shared.f32 	%f128, [%r26];
	add.f32 	%f129, %f127, %f128;
	st.volatile.shared.f32 	[%r26], %f129;
	ld.volatile.shared.f32 	%f130, [%r26+4];
	ld.volatile.shared.f32 	%f131, [%r26];
	add.f32 	%f132, %f130, %f131;
	st.volatile.shared.f32 	[%r26], %f132;
	ld.volatile.shared.f32 	%f133, [%r26+320];
	ld.volatile.shared.f32 	%f134, [%r26+256];
	add.f32 	%f135, %f133, %f134;
	st.volatile.shared.f32 	[%r26+256], %f135;
	ld.volatile.shared.f32 	%f136, [%r26+288];
	ld.volatile.shared.f32 	%f137, [%r26+256];
	add.f32 	%f138, %f136, %f137;
	st.volatile.shared.f32 	[%r26+256], %f138;
	ld.volatile.shared.f32 	%f139, [%r26+272];
	ld.volatile.shared.f32 	%f140, [%r26+256];
	add.f32 	%f141, %f139, %f140;
	st.volatile.shared.f32 	[%r26+256], %f141;
	ld.volatile.shared.f32 	%f142, [%r26+264];
	ld.volatile.shared.f32 	%f143, [%r26+256];
	add.f32 	%f144, %f142, %f143;
	st.volatile.shared.f32 	[%r26+256], %f144;
	ld.volatile.shared.f32 	%f145, [%r26+260];
	ld.volatile.shared.f32 	%f146, [%r26+256];
	add.f32 	%f147, %f145, %f146;
	st.volatile.shared.f32 	[%r26+256], %f147;
	setp.ne.s32 	%p19, %r2, 0;
	@%p19 bra 	$L__BB1_23;
	ld.shared.f32 	%f148, [%r25];
	st.shared.f32 	[_ZZ30pearson_strategy6_opt_templateILi64EEvPKfS1_PfiiiE10total_sumB], %f148;
	ld.shared.f32 	%f149, [%r25+256];
	st.shared.f32 	[_ZZ30pearson_strategy6_opt_templateILi64EEvPKfS1_PfiiiE9total_sqB], %f149;
	mov.pred 	%p34, -1;
$L__BB1_23:
	bar.sync 	0;
	setp.lt.s32 	%p21, %r45, 1;
	@%p21 bra 	$L__BB1_44;
	cvt.rn.f32.s32 	%f25, %r47;
	not.b32 	%r81, %r2;
	add.s32 	%r27, %r47, %r81;
	shr.u32 	%r82, %r27, 6;
	add.s32 	%r83, %r82, 1;
	and.b32  	%r28, %r83, 7;
	and.b32  	%r29, %r83, 3;
	and.b32  	%r84, %r83, 134217720;
	neg.s32 	%r30, %r84;
	add.s32 	%r87, %r79, %r78;
	add.s32 	%r31, %r87, 1024;
	mov.b32 	%r113, 0;
	cvt.u64.u32 	%rd20, %r2;
	not.pred 	%p31, %p34;
$L__BB1_25:
	setp.ge.s32 	%p22, %r2, %r47;
	mul.lo.s32 	%r88, %r113, %r47;
	cvt.s64.s32 	%rd5, %r88;
	mov.f32 	%f326, 0f00000000;
	mov.f32 	%f327, %f326;
	mov.f32 	%f328, %f326;
	@%p22 bra 	$L__BB1_37;
	setp.lt.u32 	%p23, %r27, 448;
	mov.f32 	%f328, 0f00000000;
	mov.u32 	%r117, %r2;
	mov.f32 	%f327, %f328;
	mov.f32 	%f326, %f328;
	@%p23 bra 	$L__BB1_29;
	add.s64 	%rd21, %rd20, %rd5;
	shl.b64 	%rd22, %rd21, 2;
	add.s64 	%rd23, %rd2, %rd22;
	add.s64 	%rd40, %rd23, 1024;
	mov.f32 	%f328, 0f00000000;
	mov.u32 	%r114, %r31;
	mov.u32 	%r115, %r30;
	mov.u32 	%r117, %r2;
$L__BB1_28:
	.pragma "nounroll";
	ld.global.nc.f32 	%f154, [%rd40+-1024];
	ld.shared.f32 	%f155, [%r114+-1024];
	add.f32 	%f156, %f326, %f154;
	fma.rn.f32 	%f157, %f154, %f154, %f327;
	fma.rn.f32 	%f158, %f154, %f155, %f328;
	ld.global.nc.f32 	%f159, [%rd40+-768];
	ld.shared.f32 	%f160, [%r114+-768];
	add.f32 	%f161, %f156, %f159;
	fma.rn.f32 	%f162, %f159, %f159, %f157;
	fma.rn.f32 	%f163, %f159, %f160, %f158;
	ld.global.nc.f32 	%f164, [%rd40+-512];
	ld.shared.f32 	%f165, [%r114+-512];
	add.f32 	%f166, %f161, %f164;
	fma.rn.f32 	%f167, %f164, %f164, %f162;
	fma.rn.f32 	%f168, %f164, %f165, %f163;
	ld.global.nc.f32 	%f169, [%rd40+-256];
	ld.shared.f32 	%f170, [%r114+-256];
	add.f32 	%f171, %f166, %f169;
	fma.rn.f32 	%f172, %f169, %f169, %f167;
	fma.rn.f32 	%f173, %f169, %f170, %f168;
	ld.global.nc.f32 	%f174, [%rd40];
	ld.shared.f32 	%f175, [%r114];
	add.f32 	%f176, %f171, %f174;
	fma.rn.f32 	%f177, %f174, %f174, %f172;
	fma.rn.f32 	%f178, %f174, %f175, %f173;
	ld.global.nc.f32 	%f179, [%rd40+256];
	ld.shared.f32 	%f180, [%r114+256];
	add.f32 	%f181, %f176, %f179;
	fma.rn.f32 	%f182, %f179, %f179, %f177;
	fma.rn.f32 	%f183, %f179, %f180, %f178;
	ld.global.nc.f32 	%f184, [%rd40+512];
	ld.shared.f32 	%f185, [%r114+512];
	add.f32 	%f186, %f181, %f184;
	fma.rn.f32 	%f187, %f184, %f184, %f182;
	fma.rn.f32 	%f188, %f184, %f185, %f183;
	ld.global.nc.f32 	%f189, [%rd40+768];
	ld.shared.f32 	%f190, [%r114+768];
	add.f32 	%f326, %f186, %f189;
	fma.rn.f32 	%f327, %f189, %f189, %f187;
	fma.rn.f32 	%f328, %f189, %f190, %f188;
	add.s32 	%r117, %r117, 512;
	add.s32 	%r115, %r115, 8;
	add.s64 	%rd40, %rd40, 2048;
	add.s32 	%r114, %r114, 2048;
	setp.ne.s32 	%p24, %r115, 0;
	@%p24 bra 	$L__BB1_28;
$L__BB1_29:
	setp.eq.s32 	%p25, %r28, 0;
	@%p25 bra 	$L__BB1_37;
	add.s32 	%r89, %r28, -1;
	setp.lt.u32 	%p26, %r89, 3;
	@%p26 bra 	$L__BB1_32;
	cvt.u64.u32 	%rd24, %r117;
	add.s64 	%rd25, %rd24, %rd5;
	shl.b64 	%rd26, %rd25, 2;
	add.s64 	%rd27, %rd2, %rd26;
	ld.global.nc.f32 	%f192, [%rd27];
	shl.b32 	%r90, %r117, 2;
	mov.u32 	%r91, s;
	add.s32 	%r92, %r91, %r90;
	ld.shared.f32 	%f193, [%r92];
	add.f32 	%f194, %f326, %f192;
	fma.rn.f32 	%f195, %f192, %f192, %f327;
	fma.rn.f32 	%f196, %f192, %f193, %f328;
	ld.global.nc.f32 	%f197, [%rd27+256];
	ld.shared.f32 	%f198, [%r92+256];
	add.f32 	%f199, %f194, %f197;
	fma.rn.f32 	%f200, %f197, %f197, %f195;
	fma.rn.f32 	%f201, %f197, %f198, %f196;
	ld.global.nc.f32 	%f202, [%rd27+512];
	ld.shared.f32 	%f203, [%r92+512];
	add.f32 	%f204, %f199, %f202;
	fma.rn.f32 	%f205, %f202, %f202, %f200;
	fma.rn.f32 	%f206, %f202, %f203, %f201;
	ld.global.nc.f32 	%f207, [%rd27+768];
	ld.shared.f32 	%f208, [%r92+768];
	add.f32 	%f326, %f204, %f207;
	fma.rn.f32 	%f327, %f207, %f207, %f205;
	fma.rn.f32 	%f328, %f207, %f208, %f206;
	add.s32 	%r117, %r117, 256;
$L__BB1_32:
	setp.eq.s32 	%p27, %r29, 0;
	@%p27 bra 	$L__BB1_37;
	and.b32  	%r93, %r27, 192;
	setp.eq.s32 	%p28, %r93, 0;
	@%p28 bra 	$L__BB1_35;
	cvt.u64.u32 	%rd28, %r117;
	add.s64 	%rd29, %rd28, %rd5;
	shl.b64 	%rd30, %rd29, 2;
	add.s64 	%rd31, %rd2, %rd30;
	ld.global.nc.f32 	%f210, [%rd31];
	shl.b32 	%r94, %r117, 2;
	mov.u32 	%r95, s;
	add.s32 	%r96, %r95, %r94;
	ld.shared.f32 	%f211, [%r96];
	add.f32 	%f212, %f326, %f210;
	fma.rn.f32 	%f213, %f210, %f210, %f327;
	fma.rn.f32 	%f214, %f210, %f211, %f328;
	ld.global.nc.f32 	%f215, [%rd31+256];
	ld.shared.f32 	%f216, [%r96+256];
	add.f32 	%f326, %f212, %f215;
	fma.rn.f32 	%f327, %f215, %f215, %f213;
	fma.rn.f32 	%f328, %f215, %f216, %f214;
	add.s32 	%r117, %r117, 128;
$L__BB1_35:
	and.b32  	%r97, %r27, 64;
	setp.ne.s32 	%p29, %r97, 0;
	@%p29 bra 	$L__BB1_37;
	cvt.u64.u32 	%rd32, %r117;
	add.s64 	%rd33, %rd32, %rd5;
	shl.b64 	%rd34, %rd33, 2;
	add.s64 	%rd35, %rd2, %rd34;
	ld.global.nc.f32 	%f217, [%rd35];
	shl.b32 	%r98, %r117, 2;
	mov.u32 	%r99, s;
	add.s32 	%r100, %r99, %r98;
	ld.shared.f32 	%f218, [%r100];
	add.f32 	%f326, %f326, %f217;
	fma.rn.f32 	%f327, %f217, %f217, %f327;
	fma.rn.f32 	%f328, %f217, %f218, %f328;
$L__BB1_37:
	setp.gt.u32 	%p30, %r2, 31;
	st.shared.f32 	[%r26], %f326;
	st.shared.f32 	[%r26+256], %f327;
	st.shared.f32 	[%r26+512], %f328;
	bar.sync 	0;
	@%p30 bra 	$L__BB1_39;
	ld.volatile.shared.f32 	%f219, [%r26+128];
	ld.volatile.shared.f32 	%f220, [%r26];
	add.f32 	%f221, %f219, %f220;
	st.volatile.shared.f32 	[%r26], %f221;
	ld.volatile.shared.f32 	%f222, [%r26+384];
	ld.volatile.shared.f32 	%f223, [%r26+256];
	add.f32 	%f224, %f222, %f223;
	st.volatile.shared.f32 	[%r26+256], %f224;
	ld.volatile.shared.f32 	%f225, [%r26+640];
	ld.volatile.shared.f32 	%f226, [%r26+512];
	add.f32 	%f227, %f225, %f226;
	st.volatile.shared.f32 	[%r26+512], %f227;
	ld.volatile.shared.f32 	%f228, [%r26+64];
	ld.volatile.shared.f32 	%f229, [%r26];
	add.f32 	%f230, %f228, %f229;
	st.volatile.shared.f32 	[%r26], %f230;
	ld.volatile.shared.f32 	%f231, [%r26+32];
	ld.volatile.shared.f32 	%f232, [%r26];
	add.f32 	%f233, %f231, %f232;
	st.volatile.shared.f32 	[%r26], %f233;
	ld.volatile.shared.f32 	%f234, [%r26+16];
	ld.volatile.shared.f32 	%f235, [%r26];
	add.f32 	%f236, %f234, %f235;
	st.volatile.shared.f32 	[%r26], %f236;
	ld.volatile.shared.f32 	%f237, [%r26+8];
	ld.volatile.shared.f32 	%f238, [%r26];
	add.f32 	%f239, %f237, %f238;
	st.volatile.shared.f32 	[%r26], %f239;
	ld.volatile.shared.f32 	%f240, [%r26+4];
	ld.volatile.shared.f32 	%f241, [%r26];
	add.f32 	%f242, %f240, %f241;
	st.volatile.shared.f32 	[%r26], %f242;
	ld.volatile.shared.f32 	%f243, [%r26+320];
	ld.volatile.shared.f32 	%f244, [%r26+256];
	add.f32 	%f245, %f243, %f244;
	st.volatile.shared.f32 	[%r26+256], %f245;
	ld.volatile.shared.f32 	%f246, [%r26+288];
	ld.volatile.shared.f32 	%f247, [%r26+256];
	add.f32 	%f248, %f246, %f247;
	st.volatile.shared.f32 	[%r26+256], %f248;
	ld.volatile.shared.f32 	%f249, [%r26+272];
	ld.volatile.shared.f32 	%f250, [%r26+256];
	add.f32 	%f251, %f249, %f250;
	st.volatile.shared.f32 	[%r26+256], %f251;
	ld.volatile.shared.f32 	%f252, [%r26+264];
	ld.volatile.shared.f32 	%f253, [%r26+256];
	add.f32 	%f254, %f252, %f253;
	st.volatile.shared.f32 	[%r26+256], %f254;
	ld.volatile.shared.f32 	%f255, [%r26+260];
	ld.volatile.shared.f32 	%f256, [%r26+256];
	add.f32 	%f257, %f255, %f256;
	st.volatile.shared.f32 	[%r26+256], %f257;
	ld.volatile.shared.f32 	%f258, [%r26+576];
	ld.volatile.shared.f32 	%f259, [%r26+512];
	add.f32 	%f260, %f258, %f259;
	st.volatile.shared.f32 	[%r26+512], %f260;
	ld.volatile.shared.f32 	%f261, [%r26+544];
	ld.volatile.shared.f32 	%f262, [%r26+512];
	add.f32 	%f263, %f261, %f262;
	st.volatile.shared.f32 	[%r26+512], %f263;
	ld.volatile.shared.f32 	%f264, [%r26+528];
	ld.volatile.shared.f32 	%f265, [%r26+512];
	add.f32 	%f266, %f264, %f265;
	st.volatile.shared.f32 	[%r26+512], %f266;
	ld.volatile.shared.f32 	%f267, [%r26+520];
	ld.volatile.shared.f32 	%f268, [%r26+512];
	add.f32 	%f269, %f267, %f268;
	st.volatile.shared.f32 	[%r26+512], %f269;
	ld.volatile.shared.f32 	%f270, [%r26+516];
	ld.volatile.shared.f32 	%f271, [%r26+512];
	add.f32 	%f272, %f270, %f271;
	st.volatile.shared.f32 	[%r26+512], %f272;
$L__BB1_39:
	@%p31 bra 	$L__BB1_43;
	ld.shared.f32 	%f273, [%r25];
	ld.shared.f32 	%f274, [%r25+256];
	ld.shared.f32 	%f275, [%r25+512];
	mul.f32 	%f276, %f275, %f25;
	ld.shared.f32 	%f277, [_ZZ30pearson_strategy6_opt_templateILi64EEvPKfS1_PfiiiE10total_sumB];
	mul.f32 	%f278, %f273, %f277;
	sub.f32 	%f62, %f276, %f278;
	mul.f32 	%f279, %f274, %f25;
	mul.f32 	%f280, %f273, %f273;
	sub.f32 	%f281, %f279, %f280;
	ld.shared.f32 	%f282, [_ZZ30pearson_strategy6_opt_templateILi64EEvPKfS1_PfiiiE9total_sqB];
	mul.f32 	%f283, %f282, %f25;
	mul.f32 	%f284, %f277, %f277;
	sub.f32 	%f285, %f283, %f284;
	sqrt.rn.f32 	%f286, %f281;
	sqrt.rn.f32 	%f287, %f285;
	mul.f32 	%f63, %f286, %f287;
	setp.leu.f32 	%p32, %f63, 0f2B8CBCCC;
	@%p32 bra 	$L__BB1_42;
	div.rn.f32 	%f288, %f62, %f63;
	mad.lo.s32 	%r103, %r113, %r46, %r1;
	mul.wide.s32 	%rd38, %r103, 4;
	add.s64 	%rd39, %rd3, %rd38;
	st.global.f32 	[%rd39], %f288;
	bra.uni 	$L__BB1_43;
$L__BB1_42:
	mad.lo.s32 	%r101, %r113, %r46, %r1;
	mul.wide.s32 	%rd36, %r101, 4;
	add.s64 	%rd37, %rd3, %rd36;
	mov.b32 	%r102, 0;
	st.global.u32 	[%rd37], %r102;
$L__BB1_43:
	bar.sync 	0;
	add.s32 	%r113, %r113, 1;
	setp.ne.s32 	%p33, %r113, %r45;
	@%p33 bra 	$L__BB1_25;
$L__BB1_44:
	ret;

}
	// .globl	_Z30pearson_strategy6_opt_templateILi128EEvPKfS1_Pfiii
.visible .entry _Z30pearson_strategy6_opt_templateILi128EEvPKfS1_Pfiii(
	.param .u64 .ptr .align 1 _Z30pearson_strategy6_opt_templateILi128EEvPKfS1_Pfiii_param_0,
	.param .u64 .ptr .align 1 _Z30pearson_strategy6_opt_templateILi128EEvPKfS1_Pfiii_param_1,
	.param .u64 .ptr .align 1 _Z30pearson_strategy6_opt_templateILi128EEvPKfS1_Pfiii_param_2,
	.param .u32 _Z30pearson_strategy6_opt_templateILi128EEvPKfS1_Pfiii_param_3,
	.param .u32 _Z30pearson_strategy6_opt_templateILi128EEvPKfS1_Pfiii_param_4,
	.param .u32 _Z30pearson_strategy6_opt_templateILi128EEvPKfS1_Pfiii_param_5
)
{
	.reg .pred 	%p<37>;
	.reg .b32 	%r<120>;
	.reg .b32 	%f<344>;
	.reg .b64 	%rd<41>;
	// demoted variable
	.shared .align 4 .f32 _ZZ30pearson_strategy6_opt_templateILi128EEvPKfS1_PfiiiE10total_sumB;
	// demoted variable
	.shared .align 4 .f32 _ZZ30pearson_strategy6_opt_templateILi128EEvPKfS1_PfiiiE9total_sqB;
	ld.param.u64 	%rd9, [_Z30pearson_strategy6_opt_templateILi128EEvPKfS1_Pfiii_param_0];
	ld.param.u64 	%rd10, [_Z30pearson_strategy6_opt_templateILi128EEvPKfS1_Pfiii_param_1];
	ld.param.u64 	%rd11, [_Z30pearson_strategy6_opt_templateILi128EEvPKfS1_Pfiii_param_2];
	ld.param.u32 	%r45, [_Z30pearson_strategy6_opt_templateILi128EEvPKfS1_Pfiii_param_3];
	ld.param.u32 	%r46, [_Z30pearson_strategy6_opt_templateILi128EEvPKfS1_Pfiii_param_4];
	ld.param.u32 	%r47, [_Z30pearson_strategy6_opt_templateILi128EEvPKfS1_Pfiii_param_5];
	cvta.to.global.u64 	%rd1, %rd10;
	cvta.to.global.u64 	%rd2, %rd9;
	cvta.to.global.u64 	%rd3, %rd11;
	mov.u32 	%r1, %ctaid.x;
	setp.ge.s32 	%p2, %r1, %r46;
	@%p2 bra 	$L__BB2_48;
	mul.lo.s32 	%r48, %r47, %r1;
	cvt.s64.s32 	%rd4, %r48;
	mov.u32 	%r2, %tid.x;
	setp.ge.s32 	%p3, %r2, %r47;
	@%p3 bra 	$L__BB2_8;
	not.b32 	%r49, %r2;
	add.s32 	%r3, %r47, %r49;
	and.b32  	%r50, %r3, 384;
	setp.eq.s32 	%p4, %r50, 384;
	mov.u32 	%r106, %r2;
	@%p4 bra 	$L__BB2_5;
	shr.u32 	%r52, %r3, 7;
	add.s32 	%r53, %r52, 1;
	and.b32  	%r4, %r53, 3;
	mov.b32 	%r105, 0;
	mov.u32 	%r55, s;
	mov.u32 	%r106, %r2;
$L__BB2_4:
	.pragma "nounroll";
	cvt.u64.u32 	%rd12, %r106;
	add.s64 	%rd13, %rd12, %rd4;
	shl.b64 	%rd14, %rd13, 2;
	add.s64 	%rd15, %rd1, %rd14;
	ld.global.nc.f32 	%f64, [%rd15];
	shl.b32 	%r54, %r106, 2;
	add.s32 	%r56, %r55, %r54;
	st.shared.f32 	[%r56], %f64;
	add.s32 	%r106, %r106, 128;
	add.s32 	%r105, %r105, 1;
	setp.ne.s32 	%p5, %r105, %r4;
	@%p5 bra 	$L__BB2_4;
$L__BB2_5:
	setp.lt.u32 	%p6, %r3, 384;
	@%p6 bra 	$L__BB2_8;
	mov.u32 	%r58, s;
$L__BB2_7:
	cvt.u64.u32 	%rd16, %r106;
	add.s64 	%rd17, %rd16, %rd4;
	shl.b64 	%rd18, %rd17, 2;
	add.s64 	%rd19, %rd1, %rd18;
	ld.global.nc.f32 	%f65, [%rd19];
	shl.b32 	%r57, %r106, 2;
	add.s32 	%r59, %r58, %r57;
	st.shared.f32 	[%r59], %f65;
	ld.global.nc.f32 	%f66, [%rd19+512];
	st.shared.f32 	[%r59+512], %f66;
	ld.global.nc.f32 	%f67, [%rd19+1024];
	st.shared.f32 	[%r59+1024], %f67;
	ld.global.nc.f32 	%f68, [%rd19+1536];
	st.shared.f32 	[%r59+1536], %f68;
	add.s32 	%r106, %r106, 512;
	setp.lt.s32 	%p7, %r106, %r47;
	@%p7 bra 	$L__BB2_7;
$L__BB2_8:
	setp.ge.s32 	%p8, %r2, %r47;
	bar.sync 	0;
	mov.f32 	%f318, 0f00000000;
	mov.f32 	%f319, %f318;
	@%p8 bra 	$L__BB2_20;
	not.b32 	%r60, %r2;
	add.s32 	%r12, %r47, %r60;
	shr.u32 	%r61, %r12, 7;
	add.s32 	%r13, %r61, 1;
	and.b32  	%r14, %r13, 7;
	setp.lt.u32 	%p9, %r12, 896;
	mov.f32 	%f319, 0f00000000;
	mov.u32 	%r110, %r2;
	mov.f32 	%f318, %f319;
	@%p9 bra 	$L__BB2_12;
	and.b32  	%r15, %r13, 67108856;
	mov.b32 	%r109, 0;
	mov.f32 	%f319, 0f00000000;
	mov.u32 	%r110, %r2;
$L__BB2_11:
	.pragma "nounroll";
	shl.b32 	%r63, %r110, 2;
	mov.u32 	%r64, s;
	add.s32 	%r65, %r64, %r63;
	ld.shared.f32 	%f73, [%r65];
	add.f32 	%f74, %f318, %f73;
	fma.rn.f32 	%f75, %f73, %f73, %f319;
	ld.shared.f32 	%f76, [%r65+512];
	add.f32 	%f77, %f74, %f76;
	fma.rn.f32 	%f78, %f76, %f76, %f75;
	ld.shared.f32 	%f79, [%r65+1024];
	add.f32 	%f80, %f77, %f79;
	fma.rn.f32 	%f81, %f79, %f79, %f78;
	ld.shared.f32 	%f82, [%r65+1536];
	add.f32 	%f83, %f80, %f82;
	fma.rn.f32 	%f84, %f82, %f82, %f81;
	ld.shared.f32 	%f85, [%r65+2048];
	add.f32 	%f86, %f83, %f85;
	fma.rn.f32 	%f87, %f85, %f85, %f84;
	ld.shared.f32 	%f88, [%r65+2560];
	add.f32 	%f89, %f86, %f88;
	fma.rn.f32 	%f90, %f88, %f88, %f87;
	ld.shared.f32 	%f91, [%r65+3072];
	add.f32 	%f92, %f89, %f91;
	fma.rn.f32 	%f93, %f91, %f91, %f90;
	ld.shared.f32 	%f94, [%r65+3584];
	add.f32 	%f318, %f92, %f94;
	fma.rn.f32 	%f319, %f94, %f94, %f93;
	add.s32 	%r110, %r110, 1024;
	add.s32 	%r109, %r109, 8;
	setp.ne.s32 	%p10, %r109, %r15;
	@%p10 bra 	$L__BB2_11;
$L__BB2_12:
	setp.eq.s32 	%p11, %r14, 0;
	@%p11 bra 	$L__BB2_20;
	setp.lt.u32 	%p12, %r14, 4;
	@%p12 bra 	$L__BB2_15;
	shl.b32 	%r66, %r110, 2;
	mov.u32 	%r67, s;
	add.s32 	%r68, %r67, %r66;
	ld.shared.f32 	%f96, [%r68];
	add.f32 	%f97, %f318, %f96;
	fma.rn.f32 	%f98, %f96, %f96, %f319;
	ld.shared.f32 	%f99, [%r68+512];
	add.f32 	%f100, %f97, %f99;
	fma.rn.f32 	%f101, %f99, %f99, %f98;
	ld.shared.f32 	%f102, [%r68+1024];
	add.f32 	%f103, %f100, %f102;
	fma.rn.f32 	%f104, %f102, %f102, %f101;
	ld.shared.f32 	%f105, [%r68+1536];
	add.f32 	%f318, %f103, %f105;
	fma.rn.f32 	%f319, %f105, %f105, %f104;
	add.s32 	%r110, %r110, 512;
$L__BB2_15:
	and.b32  	%r69, %r13, 3;
	setp.eq.s32 	%p13, %r69, 0;
	@%p13 bra 	$L__BB2_20;
	setp.eq.s32 	%p14, %r69, 1;
	@%p14 bra 	$L__BB2_18;
	shl.b32 	%r70, %r110, 2;
	mov.u32 	%r71, s;
	add.s32 	%r72, %r71, %r70;
	ld.shared.f32 	%f107, [%r72];
	add.f32 	%f108, %f318, %f107;
	fma.rn.f32 	%f109, %f107, %f107, %f319;
	ld.shared.f32 	%f110, [%r72+512];
	add.f32 	%f318, %f108, %f110;
	fma.rn.f32 	%f319, %f110, %f110, %f109;
	add.s32 	%r110, %r110, 256;
$L__BB2_18:
	and.b32  	%r73, %r12, 128;
	setp.ne.s32 	%p15, %r73, 0;
	@%p15 bra 	$L__BB2_20;
	shl.b32 	%r74, %r110, 2;
	mov.u32 	%r75, s;
	add.s32 	%r76, %r75, %r74;
	ld.shared.f32 	%f111, [%r76];
	add.f32 	%f318, %f318, %f111;
	fma.rn.f32 	%f319, %f111, %f111, %f319;
$L__BB2_20:
	shl.b32 	%r77, %r47, 2;
	mov.u32 	%r78, s;
	add.s32 	%r25, %r78, %r77;
	shl.b32 	%r79, %r2, 2;
	add.s32 	%r26, %r25, %r79;
	st.shared.f32 	[%r26], %f318;
	st.shared.f32 	[%r26+512], %f319;
	bar.sync 	0;
	setp.gt.u32 	%p16, %r2, 63;
	@%p16 bra 	$L__BB2_22;
	ld.shared.f32 	%f112, [%r26+256];
	ld.shared.f32 	%f113, [%r26];
	add.f32 	%f114, %f112, %f113;
	st.shared.f32 	[%r26], %f114;
	ld.shared.f32 	%f115, [%r26+768];
	ld.shared.f32 	%f116, [%r26+512];
	add.f32 	%f117, %f115, %f116;
	st.shared.f32 	[%r26+512], %f117;
$L__BB2_22:
	bar.sync 	0;
	setp.gt.u32 	%p18, %r2, 31;
	mov.pred 	%p36, 0;
	@%p18 bra 	$L__BB2_25;
	ld.volatile.shared.f32 	%f118, [%r26+128];
	ld.volatile.shared.f32 	%f119, [%r26];
	add.f32 	%f120, %f118, %f119;
	st.volatile.shared.f32 	[%r26], %f120;
	ld.volatile.shared.f32 	%f121, [%r26+640];
	ld.volatile.shared.f32 	%f122, [%r26+512];
	add.f32 	%f123, %f121, %f122;
	st.volatile.shared.f32 	[%r26+512], %f123;
	ld.volatile.shared.f32 	%f124, [%r26+64];
	ld.volatile.shared.f32 	%f125, [%r26];
	add.f32 	%f126, %f124, %f125;
	st.volatile.shared.f32 	[%r26], %f126;
	ld.volatile.shared.f32 	%f127, [%r26+32];
	ld.volatile.shared.f32 	%f128, [%r26];
	add.f32 	%f129, %f127, %f128;
	st.volatile.shared.f32 	[%r26], %f129;
	ld.volatile.shared.f32 	%f130, [%r26+16];
	ld.volatile.shared.f32 	%f131, [%r26];
	add.f32 	%f132, %f130, %f131;
	st.volatile.shared.f32 	[%r26], %f132;
	ld.volatile.shared.f32 	%f133, [%r26+8];
	ld.volatile.shared.f32 	%f134, [%r26];
	add.f32 	%f135, %f133, %f134;
	st.volatile.shared.f32 	[%r26], %f135;
	ld.volatile.shared.f32 	%f136, [%r26+4];
	ld.volatile.shared.f32 	%f137, [%r26];
	add.f32 	%f138, %f136, %f137;
	st.volatile.shared.f32 	[%r26], %f138;
	ld.volatile.shared.f32 	%f139, [%r26+576];
	ld.volatile.shared.f32 	%f140, [%r26+512];
	add.f32 	%f141, %f139, %f140;
	st.volatile.shared.f32 	[%r26+512], %f141;
	ld.volatile.shared.f32 	%f142, [%r26+544];
	ld.volatile.shared.f32 	%f143, [%r26+512];
	add.f32 	%f144, %f142, %f143;
	st.volatile.shared.f32 	[%r26+512], %f144;
	ld.volatile.shared.f32 	%f145, [%r26+528];
	ld.volatile.shared.f32 	%f146, [%r26+512];
	add.f32 	%f147, %f145, %f146;
	st.volatile.shared.f32 	[%r26+512], %f147;
	ld.volatile.shared.f32 	%f148, [%r26+520];
	ld.volatile.shared.f32 	%f149, [%r26+512];
	add.f32 	%f150, %f148, %f149;
	st.volatile.shared.f32 	[%r26+512], %f150;
	ld.volatile.shared.f32 	%f151, [%r26+516];
	ld.volatile.shared.f32 	%f152, [%r26+512];
	add.f32 	%f153, %f151, %f152;
	st.volatile.shared.f32 	[%r26+512], %f153;
	setp.ne.s32 	%p20, %r2, 0;
	@%p20 bra 	$L__BB2_25;
	ld.shared.f32 	%f154, [%r25];
	st.shared.f32 	[_ZZ30pearson_strategy6_opt_templateILi128EEvPKfS1_PfiiiE10total_sumB], %f154;
	ld.shared.f32 	%f155, [%r25+512];
	st.shared.f32 	[_ZZ30pearson_strategy6_opt_templateILi128EEvPKfS1_PfiiiE9total_sqB], %f155;
	mov.pred 	%p36, -1;
$L__BB2_25:
	bar.sync 	0;
	setp.lt.s32 	%p22, %r45, 1;
	@%p22 bra 	$L__BB2_48;
	cvt.rn.f32.s32 	%f25, %r47;
	not.b32 	%r81, %r2;
	add.s32 	%r27, %r47, %r81;
	shr.u32 	%r82, %r27, 7;
	add.s32 	%r83, %r82, 1;
	and.b32  	%r28, %r83, 7;
	and.b32  	%r29, %r83, 3;
	and.b32  	%r84, %r83, 67108856;
	neg.s32 	%r30, %r84;
	add.s32 	%r87, %r79, %r78;
	add.s32 	%r31, %r87, 2048;
	mov.b32 	%r113, 0;
	cvt.u64.u32 	%rd20, %r2;
	not.pred 	%p33, %p36;
$L__BB2_27:
	setp.ge.s32 	%p23, %r2, %r47;
	mul.lo.s32 	%r88, %r113, %r47;
	cvt.s64.s32 	%rd5, %r88;
	mov.f32 	%f341, 0f00000000;
	mov.f32 	%f342, %f341;
	mov.f32 	%f343, %f341;
	@%p23 bra 	$L__BB2_39;
	setp.lt.u32 	%p24, %r27, 896;
	mov.f32 	%f343, 0f00000000;
	mov.u32 	%r117, %r2;
	mov.f32 	%f342, %f343;
	mov.f32 	%f341, %f343;
	@%p24 bra 	$L__BB2_31;
	add.s64 	%rd21, %rd20, %rd5;
	shl.b64 	%rd22, %rd21, 2;
	add.s64 	%rd23, %rd2, %rd22;
	add.s64 	%rd40, %rd23, 2048;
	mov.f32 	%f343, 0f00000000;
	mov.u32 	%r114, %r31;
	mov.u32 	%r115, %r30;
	mov.u32 	%r117, %r2;
$L__BB2_30:
	.pragma "nounroll";
	ld.global.nc.f32 	%f160, [%rd40+-2048];
	ld.shared.f32 	%f161, [%r114+-2048];
	add.f32 	%f162, %f341, %f160;
	fma.rn.f32 	%f163, %f160, %f160, %f342;
	fma.rn.f32 	%f164, %f160, %f161, %f343;
	ld.global.nc.f32 	%f165, [%rd40+-1536];
	ld.shared.f32 	%f166, [%r114+-1536];
	add.f32 	%f167, %f162, %f165;
	fma.rn.f32 	%f168, %f165, %f165, %f163;
	fma.rn.f32 	%f169, %f165, %f166, %f164;
	ld.global.nc.f32 	%f170, [%rd40+-1024];
	ld.shared.f32 	%f171, [%r114+-1024];
	add.f32 	%f172, %f167, %f170;
	fma.rn.f32 	%f173, %f170, %f170, %f168;
	fma.rn.f32 	%f174, %f170, %f171, %f169;
	ld.global.nc.f32 	%f175, [%rd40+-512];
	ld.shared.f32 	%f176, [%r114+-512];
	add.f32 	%f177, %f172, %f175;
	fma.rn.f32 	%f178, %f175, %f175, %f173;
	fma.rn.f32 	%f179, %f175, %f176, %f174;
	ld.global.nc.f32 	%f180, [%rd40];
	ld.shared.f32 	%f181, [%r114];
	add.f32 	%f182, %f177, %f180;
	fma.rn.f32 	%f183, %f180, %f180, %f178;
	fma.rn.f32 	%f184, %f180, %f181, %f179;
	ld.global.nc.f32 	%f185, [%rd40+512];
	ld.shared.f32 	%f186, [%r114+512];
	add.f32 	%f187, %f182, %f185;
	fma.rn.f32 	%f188, %f185, %f185, %f183;
	fma.rn.f32 	%f189, %f185, %f186, %f184;
	ld.global.nc.f32 	%f190, [%rd40+1024];
	ld.shared.f32 	%f191, [%r114+1024];
	add.f32 	%f192, %f187, %f190;
	fma.rn.f32 	%f193, %f190, %f190, %f188;
	fma.rn.f32 	%f194, %f190, %f191, %f189;
	ld.global.nc.f32 	%f195, [%rd40+1536];
	ld.shared.f32 	%f196, [%r114+1536];
	add.f32 	%f341, %f192, %f195;
	fma.rn.f32 	%f342, %f195, %f195, %f193;
	fma.rn.f32 	%f343, %f195, %f196, %f194;
	add.s32 	%r117, %r117, 1024;
	add.s32 	%r115, %r115, 8;
	add.s64 	%rd40, %rd40, 4096;
	add.s32 	%r114, %r114, 4096;
	setp.ne.s32 	%p25, %r115, 0;
	@%p25 bra 	$L__BB2_30;
$L__BB2_31:
	setp.eq.s32 	%p26, %r28, 0;
	@%p26 bra 	$L__BB2_39;
	add.s32 	%r89, %r28, -1;
	setp.lt.u32 	%p27, %r89, 3;
	@%p27 bra 	$L__BB2_34;
	cvt.u64.u32 	%rd24, %r117;
	add.s64 	%rd25, %rd24, %rd5;
	shl.b64 	%rd26, %rd25, 2;
	add.s64 	%rd27, %rd2, %rd26;
	ld.global.nc.f32 	%f198, [%rd27];
	shl.b32 	%r90, %r117, 2;
	mov.u32 	%r91, s;
	add.s32 	%r92, %r91, %r90;
	ld.shared.f32 	%f199, [%r92];
	add.f32 	%f200, %f341, %f198;
	fma.rn.f32 	%f201, %f198, %f198, %f342;
	fma.rn.f32 	%f202, %f198, %f199, %f343;
	ld.global.nc.f32 	%f203, [%rd27+512];
	ld.shared.f32 	%f204, [%r92+512];
	add.f32 	%f205, %f200, %f203;
	fma.rn.f32 	%f206, %f203, %f203, %f201;
	fma.rn.f32 	%f207, %f203, %f204, %f202;
	ld.global.nc.f32 	%f208, [%rd27+1024];
	ld.shared.f32 	%f209, [%r92+1024];
	add.f32 	%f210, %f205, %f208;
	fma.rn.f32 	%f211, %f208, %f208, %f206;
	fma.rn.f32 	%f212, %f208, %f209, %f207;
	ld.global.nc.f32 	%f213, [%rd27+1536];
	ld.shared.f32 	%f214, [%r92+1536];
	add.f32 	%f341, %f210, %f213;
	fma.rn.f32 	%f342, %f213, %f213, %f211;
	fma.rn.f32 	%f343, %f213, %f214, %f212;
	add.s32 	%r117, %r117, 512;
$L__BB2_34:
	setp.eq.s32 	%p28, %r29, 0;
	@%p28 bra 	$L__BB2_39;
	and.b32  	%r93, %r27, 384;
	setp.eq.s32 	%p29, %r93, 0;
	@%p29 bra 	$L__BB2_37;
	cvt.u64.u32 	%rd28, %r117;
	add.s64 	%rd29, %rd28, %rd5;
	shl.b64 	%rd30, %rd29, 2;
	add.s64 	%rd31, %rd2, %rd30;
	ld.global.nc.f32 	%f216, [%rd31];
	shl.b32 	%r94, %r117, 2;
	mov.u32 	%r95, s;
	add.s32 	%r96, %r95, %r94;
	ld.shared.f32 	%f217, [%r96];
	add.f32 	%f218, %f341, %f216;
	fma.rn.f32 	%f219, %f216, %f216, %f342;
	fma.rn.f32 	%f220, %f216, %f217, %f343;
	ld.global.nc.f32 	%f221, [%rd31+512];
	ld.shared.f32 	%f222, [%r96+512];
	add.f32 	%f341, %f218, %f221;
	fma.rn.f32 	%f342, %f221, %f221, %f219;
	fma.rn.f32 	%f343, %f221, %f222, %f220;
	add.s32 	%r117, %r117, 256;
$L__BB2_37:
	and.b32  	%r97, %r27, 128;
	setp.ne.s32 	%p30, %r97, 0;
	@%p30 bra 	$L__BB2_39;
	cvt.u64.u32 	%rd32, %r117;
	add.s64 	%rd33, %rd32, %rd5;
	shl.b64 	%rd34, %rd33, 2;
	add.s64 	%rd35, %rd2, %rd34;
	ld.global.nc.f32 	%f223, [%rd35];
	shl.b32 	%r98, %r117, 2;
	mov.u32 	%r99, s;
	add.s32 	%r100, %r99, %r98;
	ld.shared.f32 	%f224, [%r100];
	add.f32 	%f341, %f341, %f223;
	fma.rn.f32 	%f342, %f223, %f223, %f342;
	fma.rn.f32 	%f343, %f223, %f224, %f343;
$L__BB2_39:
	setp.gt.u32 	%p31, %r2, 63;
	st.shared.f32 	[%r26], %f341;
	st.shared.f32 	[%r26+512], %f342;
	st.shared.f32 	[%r26+1024], %f343;
	bar.sync 	0;
	@%p31 bra 	$L__BB2_41;
	ld.shared.f32 	%f225, [%r26+256];
	ld.shared.f32 	%f226, [%r26];
	add.f32 	%f227, %f225, %f226;
	st.shared.f32 	[%r26], %f227;
	ld.shared.f32 	%f228, [%r26+768];
	ld.shared.f32 	%f229, [%r26+512];
	add.f32 	%f230, %f228, %f229;
	st.shared.f32 	[%r26+512], %f230;
	ld.shared.f32 	%f231, [%r26+1280];
	ld.shared.f32 	%f232, [%r26+1024];
	add.f32 	%f233, %f231, %f232;
	st.shared.f32 	[%r26+1024], %f233;
$L__BB2_41:
	setp.gt.u32 	%p32, %r2, 31;
	bar.sync 	0;
	@%p32 bra 	$L__BB2_43;
	ld.volatile.shared.f32 	%f234, [%r26+128];
	ld.volatile.shared.f32 	%f235, [%r26];
	add.f32 	%f236, %f234, %f235;
	st.volatile.shared.f32 	[%r26], %f236;
	ld.volatile.shared.f32 	%f237, [%r26+640];
	ld.volatile.shared.f32 	%f238, [%r26+512];
	add.f32 	%f239, %f237, %f238;
	st.volatile.shared.f32 	[%r26+512], %f239;
	ld.volatile.shared.f32 	%f240, [%r26+1152];
	ld.volatile.shared.f32 	%f241, [%r26+1024];
	add.f32 	%f242, %f240, %f241;
	st.volatile.shared.f32 	[%r26+1024], %f242;
	ld.volatile.shared.f32 	%f243, [%r26+64];
	ld.volatile.shared.f32 	%f244, [%r26];
	add.f32 	%f245, %f243, %f244;
	st.volatile.shared.f32 	[%r26], %f245;
	ld.volatile.shared.f32 	%f246, [%r26+32];
	ld.volatile.shared.f32 	%f247, [%r26];
	add.f32 	%f248, %f246, %f247;
	st.volatile.shared.f32 	[%r26], %f248;
	ld.volatile.shared.f32 	%f249, [%r26+16];
	ld.volatile.shared.f32 	%f250, [%r26];
	add.f32 	%f251, %f249, %f250;
	st.volatile.shared.f32 	[%r26], %f251;
	ld.volatile.shared.f32 	%f252, [%r26+8];
	ld.volatile.shared.f32 	%f253, [%r26];
	add.f32 	%f254, %f252, %f253;
	st.volatile.shared.f32 	[%r26], %f254;
	ld.volatile.shared.f32 	%f255, [%r26+4];
	ld.volatile.shared.f32 	%f256, [%r26];
	add.f32 	%f257, %f255, %f256;
	st.volatile.shared.f32 	[%r26], %f257;
	ld.volatile.shared.f32 	%f258, [%r26+576];
	ld.volatile.shared.f32 	%f259, [%r26+512];
	add.f32 	%f260, %f258, %f259;
	st.volatile.shared.f32 	[%r26+512], %f260;
	ld.volatile.shared.f32 	%f261, [%r26+544];
	ld.volatile.shared.f32 	%f262, [%r26+512];
	add.f32 	%f263, %f261, %f262;
	st.volatile.shared.f32 	[%r26+512], %f263;
	ld.volatile.shared.f32 	%f264, [%r26+528];
	ld.volatile.shared.f32 	%f265, [%r26+512];
	add.f32 	%f266, %f264, %f265;
	st.volatile.shared.f32 	[%r26+512], %f266;
	ld.volatile.shared.f32 	%f267, [%r26+520];
	ld.volatile.shared.f32 	%f268, [%r26+512];
	add.f32 	%f269, %f267, %f268;
	st.volatile.shared.f32 	[%r26+512], %f269;
	ld.volatile.shared.f32 	%f270, [%r26+516];
	ld.volatile.shared.f32 	%f271, [%r26+512];
	add.f32 	%f272, %f270, %f271;
	st.volatile.shared.f32 	[%r26+512], %f272;
	ld.volatile.shared.f32 	%f273, [%r26+1088];
	ld.volatile.shared.f32 	%f274, [%r26+1024];
	add.f32 	%f275, %f273, %f274;
	st.volatile.shared.f32 	[%r26+1024], %f275;
	ld.volatile.shared.f32 	%f276, [%r26+1056];
	ld.volatile.shared.f32 	%f277, [%r26+1024];
	add.f32 	%f278, %f276, %f277;
	st.volatile.shared.f32 	[%r26+1024], %f278;
	ld.volatile.shared.f32 	%f279, [%r26+1040];
	ld.volatile.shared.f32 	%f280, [%r26+1024];
	add.f32 	%f281, %f279, %f280;
	st.volatile.shared.f32 	[%r26+1024], %f281;
	ld.volatile.shared.f32 	%f282, [%r26+1032];
	ld.volatile.shared.f32 	%f283, [%r26+1024];
	add.f32 	%f284, %f282, %f283;
	st.volatile.shared.f32 	[%r26+1024], %f284;
	ld.volatile.shared.f32 	%f285, [%r26+1028];
	ld.volatile.shared.f32 	%f286, [%r26+1024];
	add.f32 	%f287, %f285, %f286;
	st.volatile.shared.f32 	[%r26+1024], %f287;
$L__BB2_43:
	@%p33 bra 	$L__BB2_47;
	ld.shared.f32 	%f288, [%r25];
	ld.shared.f32 	%f289, [%r25+512];
	ld.shared.f32 	%f290, [%r25+1024];
	mul.f32 	%f291, %f290, %f25;
	ld.shared.f32 	%f292, [_ZZ30pearson_strategy6_opt_templateILi128EEvPKfS1_PfiiiE10total_sumB];
	mul.f32 	%f293, %f288, %f292;
	sub.f32 	%f62, %f291, %f293;
	mul.f32 	%f294, %f289, %f25;
	mul.f32 	%f295, %f288, %f288;
	sub.f32 	%f296, %f294, %f295;
	ld.shared.f32 	%f297, [_ZZ30pearson_strategy6_opt_templateILi128EEvPKfS1_PfiiiE9total_sqB];
	mul.f32 	%f298, %f297, %f25;
	mul.f32 	%f299, %f292, %f292;
	sub.f32 	%f300, %f298, %f299;
	sqrt.rn.f32 	%f301, %f296;
	sqrt.rn.f32 	%f302, %f300;
	mul.f32 	%f63, %f301, %f302;
	setp.leu.f32 	%p34, %f63, 0f2B8CBCCC;
	@%p34 bra 	$L__BB2_46;
	div.rn.f32 	%f303, %f62, %f63;
	mad.lo.s32 	%r103, %r113, %r46, %r1;
	mul.wide.s32 	%rd38, %r103, 4;
	add.s64 	%rd39, %rd3, %rd38;
	st.global.f32 	[%rd39], %f303;
	bra.uni 	$L__BB2_47;
$L__BB2_46:
	mad.lo.s32 	%r101, %r113, %r46, %r1;
	mul.wide.s32 	%rd36, %r101, 4;
	add.s64 	%rd37, %rd3, %rd36;
	mov.b32 	%r102, 0;
	st.global.u32 	[%rd37], %r102;
$L__BB2_47:
	bar.sync 	0;
	add.s32 	%r113, %r113, 1;
	setp.ne.s32 	%p35, %r113, %r45;
	@%p35 bra 	$L__BB2_27;
$L__BB2_48:
	ret;

}
	// .globl	_Z30pearson_strategy6_opt_templateILi256EEvPKfS1_Pfiii
.visible .entry _Z30pearson_strategy6_opt_templateILi256EEvPKfS1_Pfiii(
	.param .u64 .ptr .align 1 _Z30pearson_strategy6_opt_templateILi256EEvPKfS1_Pfiii_param_0,
	.param .u64 .ptr .align 1 _Z30pearson_strategy6_opt_templateILi256EEvPKfS1_Pfiii_param_1,
	.param .u64 .ptr .align 1 _Z30pearson_strategy6_opt_templateILi256EEvPKfS1_Pfiii_param_2,
	.param .u32 _Z30pearson_strategy6_opt_templateILi256EEvPKfS1_Pfiii_param_3,
	.param .u32 _Z30pearson_strategy6_opt_templateILi256EEvPKfS1_Pfiii_param_4,
	.param .u32 _Z30pearson_strategy6_opt_templateILi256EEvPKfS1_Pfiii_param_5
)
{
	.reg .pred 	%p<39>;
	.reg .b32 	%r<120>;
	.reg .b32 	%f<359>;
	.reg .b64 	%rd<41>;
	// demoted variable
	.shared .align 4 .f32 _ZZ30pearson_strategy6_opt_templateILi256EEvPKfS1_PfiiiE10total_sumB;
	// demoted variable
	.shared .align 4 .f32 _ZZ30pearson_strategy6_opt_templateILi256EEvPKfS1_PfiiiE9total_sqB;
	ld.param.u64 	%rd9, [_Z30pearson_strategy6_opt_templateILi256EEvPKfS1_Pfiii_param_0];
	ld.param.u64 	%rd10, [_Z30pearson_strategy6_opt_templateILi256EEvPKfS1_Pfiii_param_1];
	ld.param.u64 	%rd11, [_Z30pearson_strategy6_opt_templateILi256EEvPKfS1_Pfiii_param_2];
	ld.param.u32 	%r45, [_Z30pearson_strategy6_opt_templateILi256EEvPKfS1_Pfiii_param_3];
	ld.param.u32 	%r46, [_Z30pearson_strategy6_opt_templateILi256EEvPKfS1_Pfiii_param_4];
	ld.param.u32 	%r47, [_Z30pearson_strategy6_opt_templateILi256EEvPKfS1_Pfiii_param_5];
	cvta.to.global.u64 	%rd1, %rd10;
	cvta.to.global.u64 	%rd2, %rd9;
	cvta.to.global.u64 	%rd3, %rd11;
	mov.u32 	%r1, %ctaid.x;
	setp.ge.s32 	%p2, %r1, %r46;
	@%p2 bra 	$L__BB3_52;
	mul.lo.s32 	%r48, %r47, %r1;
	cvt.s64.s32 	%rd4, %r48;
	mov.u32 	%r2, %tid.x;
	setp.ge.s32 	%p3, %r2, %r47;
	@%p3 bra 	$L__BB3_8;
	not.b32 	%r49, %r2;
	add.s32 	%r3, %r47, %r49;
	and.b32  	%r50, %r3, 768;
	setp.eq.s32 	%p4, %r50, 768;
	mov.u32 	%r106, %r2;
	@%p4 bra 	$L__BB3_5;
	shr.u32 	%r52, %r3, 8;
	add.s32 	%r53, %r52, 1;
	and.b32  	%r4, %r53, 3;
	mov.b32 	%r105, 0;
	mov.u32 	%r55, s;
	mov.u32 	%r106, %r2;
$L__BB3_4:
	.pragma "nounroll";
	cvt.u64.u32 	%rd12, %r106;
	add.s64 	%rd13, %rd12, %rd4;
	shl.b64 	%rd14, %rd13, 2;
	add.s64 	%rd15, %rd1, %rd14;
	ld.global.nc.f32 	%f64, [%rd15];
	shl.b32 	%r54, %r106, 2;
	add.s32 	%r56, %r55, %r54;
	st.shared.f32 	[%r56], %f64;
	add.s32 	%r106, %r106, 256;
	add.s32 	%r105, %r105, 1;
	setp.ne.s32 	%p5, %r105, %r4;
	@%p5 bra 	$L__BB3_4;
$L__BB3_5:
	setp.lt.u32 	%p6, %r3, 768;
	@%p6 bra 	$L__BB3_8;
	mov.u32 	%r58, s;
$L__BB3_7:
	cvt.u64.u32 	%rd16, %r106;
	add.s64 	%rd17, %rd16, %rd4;
	shl.b64 	%rd18, %rd17, 2;
	add.s64 	%rd19, %rd1, %rd18;
	ld.global.nc.f32 	%f65, [%rd19];
	shl.b32 	%r57, %r106, 2;
	add.s32 	%r59, %r58, %r57;
	st.shared.f32 	[%r59], %f65;
	ld.global.nc.f32 	%f66, [%rd19+1024];
	st.shared.f32 	[%r59+1024], %f66;
	ld.global.nc.f32 	%f67, [%rd19+2048];
	st.shared.f32 	[%r59+2048], %f67;
	ld.global.nc.f32 	%f68, [%rd19+3072];
	st.shared.f32 	[%r59+3072], %f68;
	add.s32 	%r106, %r106, 1024;
	setp.lt.s32 	%p7, %r106, %r47;
	@%p7 bra 	$L__BB3_7;
$L__BB3_8:
	setp.ge.s32 	%p8, %r2, %r47;
	bar.sync 	0;
	mov.f32 	%f333, 0f00000000;
	mov.f32 	%f334, %f333;
	@%p8 bra 	$L__BB3_20;
	not.b32 	%r60, %r2;
	add.s32 	%r12, %r47, %r60;
	shr.u32 	%r61, %r12, 8;
	add.s32 	%r13, %r61, 1;
	and.b32  	%r14, %r13, 7;
	setp.lt.u32 	%p9, %r12, 1792;
	mov.f32 	%f334, 0f00000000;
	mov.u32 	%r110, %r2;
	mov.f32 	%f333, %f334;
	@%p9 bra 	$L__BB3_12;
	and.b32  	%r15, %r13, 33554424;
	mov.b32 	%r109, 0;
	mov.f32 	%f334, 0f00000000;
	mov.u32 	%r110, %r2;
$L__BB3_11:
	.pragma "nounroll";
	shl.b32 	%r63, %r110, 2;
	mov.u32 	%r64, s;
	add.s32 	%r65, %r64, %r63;
	ld.shared.f32 	%f73, [%r65];
	add.f32 	%f74, %f333, %f73;
	fma.rn.f32 	%f75, %f73, %f73, %f334;
	ld.shared.f32 	%f76, [%r65+1024];
	add.f32 	%f77, %f74, %f76;
	fma.rn.f32 	%f78, %f76, %f76, %f75;
	ld.shared.f32 	%f79, [%r65+2048];
	add.f32 	%f80, %f77, %f79;
	fma.rn.f32 	%f81, %f79, %f79, %f78;
	ld.shared.f32 	%f82, [%r65+3072];
	add.f32 	%f83, %f80, %f82;
	fma.rn.f32 	%f84, %f82, %f82, %f81;
	ld.shared.f32 	%f85, [%r65+4096];
	add.f32 	%f86, %f83, %f85;
	fma.rn.f32 	%f87, %f85, %f85, %f84;
	ld.shared.f32 	%f88, [%r65+5120];
	add.f32 	%f89, %f86, %f88;
	fma.rn.f32 	%f90, %f88, %f88, %f87;
	ld.shared.f32 	%f91, [%r65+6144];
	add.f32 	%f92, %f89, %f91;
	fma.rn.f32 	%f93, %f91, %f91, %f90;
	ld.shared.f32 	%f94, [%r65+7168];
	add.f32 	%f333, %f92, %f94;
	fma.rn.f32 	%f334, %f94, %f94, %f93;
	add.s32 	%r110, %r110, 2048;
	add.s32 	%r109, %r109, 8;
	setp.ne.s32 	%p10, %r109, %r15;
	@%p10 bra 	$L__BB3_11;
$L__BB3_12:
	setp.eq.s32 	%p11, %r14, 0;
	@%p11 bra 	$L__BB3_20;
	setp.lt.u32 	%p12, %r14, 4;
	@%p12 bra 	$L__BB3_15;
	shl.b32 	%r66, %r110, 2;
	mov.u32 	%r67, s;
	add.s32 	%r68, %r67, %r66;
	ld.shared.f32 	%f96, [%r68];
	add.f32 	%f97, %f333, %f96;
	fma.rn.f32 	%f98, %f96, %f96, %f334;
	ld.shared.f32 	%f99, [%r68+1024];
	add.f32 	%f100, %f97, %f99;
	fma.rn.f32 	%f101, %f99, %f99, %f98;
	ld.shared.f32 	%f102, [%r68+2048];
	add.f32 	%f103, %f100, %f102;
	fma.rn.f32 	%f104, %f102, %f102, %f101;
	ld.shared.f32 	%f105, [%r68+3072];
	add.f32 	%f333, %f103, %f105;
	fma.rn.f32 	%f334, %f105, %f105, %f104;
	add.s32 	%r110, %r110, 1024;
$L__BB3_15:
	and.b32  	%r69, %r13, 3;
	setp.eq.s32 	%p13, %r69, 0;
	@%p13 bra 	$L__BB3_20;
	setp.eq.s32 	%p14, %r69, 1;
	@%p14 bra 	$L__BB3_18;
	shl.b32 	%r70, %r110, 2;
	mov.u32 	%r71, s;
	add.s32 	%r72, %r71, %r70;
	ld.shared.f32 	%f107, [%r72];
	add.f32 	%f108, %f333, %f107;
	fma.rn.f32 	%f109, %f107, %f107, %f334;
	ld.shared.f32 	%f110, [%r72+1024];
	add.f32 	%f333, %f108, %f110;
	fma.rn.f32 	%f334, %f110, %f110, %f109;
	add.s32 	%r110, %r110, 512;
$L__BB3_18:
	and.b32  	%r73, %r12, 256;
	setp.ne.s32 	%p15, %r73, 0;
	@%p15 bra 	$L__BB3_20;
	shl.b32 	%r74, %r110, 2;
	mov.u32 	%r75, s;
	add.s32 	%r76, %r75, %r74;
	ld.shared.f32 	%f111, [%r76];
	add.f32 	%f333, %f333, %f111;
	fma.rn.f32 	%f334, %f111, %f111, %f334;
$L__BB3_20:
	shl.b32 	%r77, %r47, 2;
	mov.u32 	%r78, s;
	add.s32 	%r25, %r78, %r77;
	shl.b32 	%r79, %r2, 2;
	add.s32 	%r26, %r25, %r79;
	st.shared.f32 	[%r26], %f333;
	st.shared.f32 	[%r26+1024], %f334;
	bar.sync 	0;
	setp.gt.u32 	%p16, %r2, 127;
	@%p16 bra 	$L__BB3_22;
	ld.shared.f32 	%f112, [%r26+512];
	ld.shared.f32 	%f113, [%r26];
	add.f32 	%f114, %f112, %f113;
	st.shared.f32 	[%r26], %f114;
	ld.shared.f32 	%f115, [%r26+1536];
	ld.shared.f32 	%f116, [%r26+1024];
	add.f32 	%f117, %f115, %f116;
	st.shared.f32 	[%r26+1024], %f117;
$L__BB3_22:
	bar.sync 	0;
	setp.gt.u32 	%p17, %r2, 63;
	@%p17 bra 	$L__BB3_24;
	ld.shared.f32 	%f118, [%r26+256];
	ld.shared.f32 	%f119, [%r26];
	add.f32 	%f120, %f118, %f119;
	st.shared.f32 	[%r26], %f120;
	ld.shared.f32 	%f121, [%r26+1280];
	ld.shared.f32 	%f122, [%r26+1024];
	add.f32 	%f123, %f121, %f122;
	st.shared.f32 	[%r26+1024], %f123;
$L__BB3_24:
	bar.sync 	0;
	setp.gt.u32 	%p19, %r2, 31;
	mov.pred 	%p38, 0;
	@%p19 bra 	$L__BB3_27;
	ld.volatile.shared.f32 	%f124, [%r26+128];
	ld.volatile.shared.f32 	%f125, [%r26];
	add.f32 	%f126, %f124, %f125;
	st.volatile.shared.f32 	[%r26], %f126;
	ld.volatile.shared.f32 	%f127, [%r26+1152];
	ld.volatile.shared.f32 	%f128, [%r26+1024];
	add.f32 	%f129, %f127, %f128;
	st.volatile.shared.f32 	[%r26+1024], %f129;
	ld.volatile.shared.f32 	%f130, [%r26+64];
	ld.volatile.shared.f32 	%f131, [%r26];
	add.f32 	%f132, %f130, %f131;
	st.volatile.shared.f32 	[%r26], %f132;
	ld.volatile.shared.f32 	%f133, [%r26+32];
	ld.volatile.shared.f32 	%f134, [%r26];
	add.f32 	%f135, %f133, %f134;
	st.volatile.shared.f32 	[%r26], %f135;
	ld.volatile.shared.f32 	%f136, [%r26+16];
	ld.volatile.shared.f32 	%f137, [%r26];
	add.f32 	%f138, %f136, %f137;
	st.volatile.shared.f32 	[%r26], %f138;
	ld.volatile.shared.f32 	%f139, [%r26+8];
	ld.volatile.shared.f32 	%f140, [%r26];
	add.f32 	%f141, %f139, %f140;
	st.volatile.shared.f32 	[%r26], %f141;
	ld.volatile.shared.f32 	%f142, [%r26+4];
	ld.volatile.shared.f32 	%f143, [%r26];
	add.f32 	%f144, %f142, %f143;
	st.volatile.shared.f32 	[%r26], %f144;
	ld.volatile.shared.f32 	%f145, [%r26+1088];
	ld.volatile.shared.f32 	%f146, [%r26+1024];
	add.f32 	%f147, %f145, %f146;
	st.volatile.shared.f32 	[%r26+1024], %f147;
	ld.volatile.shared.f32 	%f148, [%r26+1056];
	ld.volatile.shared.f32 	%f149, [%r26+1024];
	add.f32 	%f150, %f148, %f149;
	st.volatile.shared.f32 	[%r26+1024], %f150;
	ld.volatile.shared.f32 	%f151, [%r26+1040];
	ld.volatile.shared.f32 	%f152, [%r26+1024];
	add.f32 	%f153, %f151, %f152;
	st.volatile.shared.f32 	[%r26+1024], %f153;
	ld.volatile.shared.f32 	%f154, [%r26+1032];
	ld.volatile.shared.f32 	%f155, [%r26+1024];
	add.f32 	%f156, %f154, %f155;
	st.volatile.shared.f32 	[%r26+1024], %f156;
	ld.volatile.shared.f32 	%f157, [%r26+1028];
	ld.volatile.shared.f32 	%f158, [%r26+1024];
	add.f32 	%f159, %f157, %f158;
	st.volatile.shared.f32 	[%r26+1024], %f159;
	setp.ne.s32 	%p21, %r2, 0;
	@%p21 bra 	$L__BB3_27;
	ld.shared.f32 	%f160, [%r25];
	st.shared.f32 	[_ZZ30pearson_strategy6_opt_templateILi256EEvPKfS1_PfiiiE10total_sumB], %f160;
	ld.shared.f32 	%f161, [%r25+1024];
	st.shared.f32 	[_ZZ30pearson_strategy6_opt_templateILi256EEvPKfS1_PfiiiE9total_sqB], %f161;
	mov.pred 	%p38, -1;
$L__BB3_27:
	bar.sync 	0;
	setp.lt.s32 	%p23, %r45, 1;
	@%p23 bra 	$L__BB3_52;
	cvt.rn.f32.s32 	%f25, %r47;
	not.b32 	%r81, %r2;
	add.s32 	%r27, %r47, %r81;
	shr.u32 	%r82, %r27, 8;
	add.s32 	%r83, %r82, 1;
	and.b32  	%r28, %r83, 7;
	and.b32  	%r29, %r83, 3;
	and.b32  	%r84, %r83, 33554424;
	neg.s32 	%r30, %r84;
	add.s32 	%r87, %r79, %r78;
	add.s32 	%r31, %r87, 4096;
	mov.b32 	%r113, 0;
	cvt.u64.u32 	%rd20, %r2;
	not.pred 	%p35, %p38;
$L__BB3_29:
	setp.ge.s32 	%p24, %r2, %r47;
	mul.lo.s32 	%r88, %r113, %r47;
	cvt.s64.s32 	%rd5, %r88;
	mov.f32 	%f356, 0f00000000;
	mov.f32 	%f357, %f356;
	mov.f32 	%f358, %f356;
	@%p24 bra 	$L__BB3_41;
	setp.lt.u32 	%p25, %r27, 1792;
	mov.f32 	%f358, 0f00000000;
	mov.u32 	%r117, %r2;
	mov.f32 	%f357, %f358;
	mov.f32 	%f356, %f358;
	@%p25 bra 	$L__BB3_33;
	add.s64 	%rd21, %rd20, %rd5;
	shl.b64 	%rd22, %rd21, 2;
	add.s64 	%rd23, %rd2, %rd22;
	add.s64 	%rd40, %rd23, 4096;
	mov.f32 	%f358, 0f00000000;
	mov.u32 	%r114, %r31;
	mov.u32 	%r115, %r30;
	mov.u32 	%r117, %r2;
$L__BB3_32:
	.pragma "nounroll";
	ld.global.nc.f32 	%f166, [%rd40+-4096];
	ld.shared.f32 	%f167, [%r114+-4096];
	add.f32 	%f168, %f356, %f166;
	fma.rn.f32 	%f169, %f166, %f166, %f357;
	fma.rn.f32 	%f170, %f166, %f167, %f358;
	ld.global.nc.f32 	%f171, [%rd40+-3072];
	ld.shared.f32 	%f172, [%r114+-3072];
	add.f32 	%f173, %f168, %f171;
	fma.rn.f32 	%f174, %f171, %f171, %f169;
	fma.rn.f32 	%f175, %f171, %f172, %f170;
	ld.global.nc.f32 	%f176, [%rd40+-2048];
	ld.shared.f32 	%f177, [%r114+-2048];
	add.f32 	%f178, %f173, %f176;
	fma.rn.f32 	%f179, %f176, %f176, %f174;
	fma.rn.f32 	%f180, %f176, %f177, %f175;
	ld.global.nc.f32 	%f181, [%rd40+-1024];
	ld.shared.f32 	%f182, [%r114+-1024];
	add.f32 	%f183, %f178, %f181;
	fma.rn.f32 	%f184, %f181, %f181, %f179;
	fma.rn.f32 	%f185, %f181, %f182, %f180;
	ld.global.nc.f32 	%f186, [%rd40];
	ld.shared.f32 	%f187, [%r114];
	add.f32 	%f188, %f183, %f186;
	fma.rn.f32 	%f189, %f186, %f186, %f184;
	fma.rn.f32 	%f190, %f186, %f187, %f185;
	ld.global.nc.f32 	%f191, [%rd40+1024];
	ld.shared.f32 	%f192, [%r114+1024];
	add.f32 	%f193, %f188, %f191;
	fma.rn.f32 	%f194, %f191, %f191, %f189;
	fma.rn.f32 	%f195, %f191, %f192, %f190;
	ld.global.nc.f32 	%f196, [%rd40+2048];
	ld.shared.f32 	%f197, [%r114+2048];
	add.f32 	%f198, %f193, %f196;
	fma.rn.f32 	%f199, %f196, %f196, %f194;
	fma.rn.f32 	%f200, %f196, %f197, %f195;
	ld.global.nc.f32 	%f201, [%rd40+3072];
	ld.shared.f32 	%f202, [%r114+3072];
	add.f32 	%f356, %f198, %f201;
	fma.rn.f32 	%f357, %f201, %f201, %f199;
	fma.rn.f32 	%f358, %f201, %f202, %f200;
	add.s32 	%r117, %r117, 2048;
	add.s32 	%r115, %r115, 8;
	add.s64 	%rd40, %rd40, 8192;
	add.s32 	%r114, %r114, 8192;
	setp.ne.s32 	%p26, %r115, 0;
	@%p26 bra 	$L__BB3_32;
$L__BB3_33:
	setp.eq.s32 	%p27, %r28, 0;
	@%p27 bra 	$L__BB3_41;
	add.s32 	%r89, %r28, -1;
	setp.lt.u32 	%p28, %r89, 3;
	@%p28 bra 	$L__BB3_36;
	cvt.u64.u32 	%rd24, %r117;
	add.s64 	%rd25, %rd24, %rd5;
	shl.b64 	%rd26, %rd25, 2;
	add.s64 	%rd27, %rd2, %rd26;
	ld.global.nc.f32 	%f204, [%rd27];
	shl.b32 	%r90, %r117, 2;
	mov.u32 	%r91, s;
	add.s32 	%r92, %r91, %r90;
	ld.shared.f32 	%f205, [%r92];
	add.f32 	%f206, %f356, %f204;
	fma.rn.f32 	%f207, %f204, %f204, %f357;
	fma.rn.f32 	%f208, %f204, %f205, %f358;
	ld.global.nc.f32 	%f209, [%rd27+1024];
	ld.shared.f32 	%f210, [%r92+1024];
	add.f32 	%f211, %f206, %f209;
	fma.rn.f32 	%f212, %f209, %f209, %f207;
	fma.rn.f32 	%f213, %f209, %f210, %f208;
	ld.global.nc.f32 	%f214, [%rd27+2048];
	ld.shared.f32 	%f215, [%r92+2048];
	add.f32 	%f216, %f211, %f214;
	fma.rn.f32 	%f217, %f214, %f214, %f212;
	fma.rn.f32 	%f218, %f214, %f215, %f213;
	ld.global.nc.f32 	%f219, [%rd27+3072];
	ld.shared.f32 	%f220, [%r92+3072];
	add.f32 	%f356, %f216, %f219;
	fma.rn.f32 	%f357, %f219, %f219, %f217;
	fma.rn.f32 	%f358, %f219, %f220, %f218;
	add.s32 	%r117, %r117, 1024;
$L__BB3_36:
	setp.eq.s32 	%p29, %r29, 0;
	@%p29 bra 	$L__BB3_41;
	and.b32  	%r93, %r27, 768;
	setp.eq.s32 	%p30, %r93, 0;
	@%p30 bra 	$L__BB3_39;
	cvt.u64.u32 	%rd28, %r117;
	add.s64 	%rd29, %rd28, %rd5;
	shl.b64 	%rd30, %rd29, 2;
	add.s64 	%rd31, %rd2, %rd30;
	ld.global.nc.f32 	%f222, [%rd31];
	shl.b32 	%r94, %r117, 2;
	mov.u32 	%r95, s;
	add.s32 	%r96, %r95, %r94;
	ld.shared.f32 	%f223, [%r96];
	add.f32 	%f224, %f356, %f222;
	fma.rn.f32 	%f225, %f222, %f222, %f357;
	fma.rn.f32 	%f226, %f222, %f223, %f358;
	ld.global.nc.f32 	%f227, [%rd31+1024];
	ld.shared.f32 	%f228, [%r96+1024];
	add.f32 	%f356, %f224, %f227;
	fma.rn.f32 	%f357, %f227, %f227, %f225;
	fma.rn.f32 	%f358, %f227, %f228, %f226;
	add.s32 	%r117, %r117, 512;
$L__BB3_39:
	and.b32  	%r97, %r27, 256;
	setp.ne.s32 	%p31, %r97, 0;
	@%p31 bra 	$L__BB3_41;
	cvt.u64.u32 	%rd32, %r117;
	add.s64 	%rd33, %rd32, %rd5;
	shl.b64 	%rd34, %rd33, 2;
	add.s64 	%rd35, %rd2, %rd34;
	ld.global.nc.f32 	%f229, [%rd35];
	shl.b32 	%r98, %r117, 2;
	mov.u32 	%r99, s;
	add.s32 	%r100, %r99, %r98;
	ld.shared.f32 	%f230, [%r100];
	add.f32 	%f356, %f356, %f229;
	fma.rn.f32 	%f357, %f229, %f229, %f357;
	fma.rn.f32 	%f358, %f229, %f230, %f358;
$L__BB3_41:
	setp.gt.u32 	%p32, %r2, 127;
	st.shared.f32 	[%r26], %f356;
	st.shared.f32 	[%r26+1024], %f357;
	st.shared.f32 	[%r26+2048], %f358;
	bar.sync 	0;
	@%p32 bra 	$L__BB3_43;
	ld.shared.f32 	%f231, [%r26+512];
	ld.shared.f32 	%f232, [%r26];
	add.f32 	%f233, %f231, %f232;
	st.shared.f32 	[%r26], %f233;
	ld.shared.f32 	%f234, [%r26+1536];
	ld.shared.f32 	%f235, [%r26+1024];
	add.f32 	%f236, %f234, %f235;
	st.shared.f32 	[%r26+1024], %f236;
	ld.shared.f32 	%f237, [%r26+2560];
	ld.shared.f32 	%f238, [%r26+2048];
	add.f32 	%f239, %f237, %f238;
	st.shared.f32 	[%r26+2048], %f239;
$L__BB3_43:
	setp.gt.u32 	%p33, %r2, 63;
	bar.sync 	0;
	@%p33 bra 	$L__BB3_45;
	ld.shared.f32 	%f240, [%r26+256];
	ld.shared.f32 	%f241, [%r26];
	add.f32 	%f242, %f240, %f241;
	st.shared.f32 	[%r26], %f242;
	ld.shared.f32 	%f243, [%r26+1280];
	ld.shared.f32 	%f244, [%r26+1024];
	add.f32 	%f245, %f243, %f244;
	st.shared.f32 	[%r26+1024], %f245;
	ld.shared.f32 	%f246, [%r26+2304];
	ld.shared.f32 	%f247, [%r26+2048];
	add.f32 	%f248, %f246, %f247;
	st.shared.f32 	[%r26+2048], %f248;
$L__BB3_45:
	setp.gt.u32 	%p34, %r2, 31;
	bar.sync 	0;
	@%p34 bra 	$L__BB3_47;
	ld.volatile.shared.f32 	%f249, [%r26+128];
	ld.volatile.shared.f32 	%f250, [%r26];
	add.f32 	%f251, %f249, %f250;
	st.volatile.shared.f32 	[%r26], %f251;
	ld.volatile.shared.f32 	%f252, [%r26+1152];
	ld.volatile.shared.f32 	%f253, [%r26+1024];
	add.f32 	%f254, %f252, %f253;
	st.volatile.shared.f32 	[%r26+1024], %f254;
	ld.volatile.shared.f32 	%f255, [%r26+2176];
	ld.volatile.shared.f32 	%f256, [%r26+2048];
	add.f32 	%f257, %f255, %f256;
	st.volatile.shared.f32 	[%r26+2048], %f257;
	ld.volatile.shared.f32 	%f258, [%r26+64];
	ld.volatile.shared.f32 	%f259, [%r26];
	add.f32 	%f260, %f258, %f259;
	st.volatile.shared.f32 	[%r26], %f260;
	ld.volatile.shared.f32 	%f261, [%r26+32];
	ld.volatile.shared.f32 	%f262, [%r26];
	add.f32 	%f263, %f261, %f262;
	st.volatile.shared.f32 	[%r26], %f263;
	ld.volatile.shared.f32 	%f264, [%r26+16];
	ld.volatile.shared.f32 	%f265, [%r26];
	add.f32 	%f266, %f264, %f265;
	st.volatile.shared.f32 	[%r26], %f266;
	ld.volatile.shared.f32 	%f267, [%r26+8];
	ld.volatile.shared.f32 	%f268, [%r26];
	add.f32 	%f269, %f267, %f268;
	st.volatile.shared.f32 	[%r26], %f269;
	ld.volatile.shared.f32 	%f270, [%r26+4];
	ld.volatile.shared.f32 	%f271, [%r26];
	add.f32 	%f272, %f270, %f271;
	st.volatile.shared.f32 	[%r26], %f272;
	ld.volatile.shared.f32 	%f273, [%r26+1088];
	ld.volatile.shared.f32 	%f274, [%r26+1024];
	add.f32 	%f275, %f273, %f274;
	st.volatile.shared.f32 	[%r26+1024], %f275;
	ld.volatile.shared.f32 	%f276, [%r26+1056];
	ld.volatile.shared.f32 	%f277, [%r26+1024];
	add.f32 	%f278, %f276, %f277;
	st.volatile.shared.f32 	[%r26+1024], %f278;
	ld.volatile.shared.f32 	%f279, [%r26+1040];
	ld.volatile.shared.f32 	%f280, [%r26+1024];
	add.f32 	%f281, %f279, %f280;
	st.volatile.shared.f32 	[%r26+1024], %f281;
	ld.volatile.shared.f32 	%f282, [%r26+1032];
	ld.volatile.shared.f32 	%f283, [%r26+1024];
	add.f32 	%f284, %f282, %f283;
	st.volatile.shared.f32 	[%r26+1024], %f284;
	ld.volatile.shared.f32 	%f285, [%r26+1028];
	ld.volatile.shared.f32 	%f286, [%r26+1024];
	add.f32 	%f287, %f285, %f286;
	st.volatile.shared.f32 	[%r26+1024], %f287;
	ld.volatile.shared.f32 	%f288, [%r26+2112];
	ld.volatile.shared.f32 	%f289, [%r26+2048];
	add.f32 	%f290, %f288, %f289;
	st.volatile.shared.f32 	[%r26+2048], %f290;
	ld.volatile.shared.f32 	%f291, [%r26+2080];
	ld.volatile.shared.f32 	%f292, [%r26+2048];
	add.f32 	%f293, %f291, %f292;
	st.volatile.shared.f32 	[%r26+2048], %f293;
	ld.volatile.shared.f32 	%f294, [%r26+2064];
	ld.volatile.shared.f32 	%f295, [%r26+2048];
	add.f32 	%f296, %f294, %f295;
	st.volatile.shared.f32 	[%r26+2048], %f296;
	ld.volatile.shared.f32 	%f297, [%r26+2056];
	ld.volatile.shared.f32 	%f298, [%r26+2048];
	add.f32 	%f299, %f297, %f298;
	st.volatile.shared.f32 	[%r26+2048], %f299;
	ld.volatile.shared.f32 	%f300, [%r26+2052];
	ld.volatile.shared.f32 	%f301, [%r26+2048];
	add.f32 	%f302, %f300, %f301;
	st.volatile.shared.f32 	[%r26+2048], %f302;
$L__BB3_47:
	@%p35 bra 	$L__BB3_51;
	ld.shared.f32 	%f303, [%r25];
	ld.shared.f32 	%f304, [%r25+1024];
	ld.shared.f32 	%f305, [%r25+2048];
	mul.f32 	%f306, %f305, %f25;
	ld.shared.f32 	%f307, [_ZZ30pearson_strategy6_opt_templateILi256EEvPKfS1_PfiiiE10total_sumB];
	mul.f32 	%f308, %f303, %f307;
	sub.f32 	%f62, %f306, %f308;
	mul.f32 	%f309, %f304, %f25;
	mul.f32 	%f310, %f303, %f303;
	sub.f32 	%f311, %f309, %f310;
	ld.shared.f32 	%f312, [_ZZ30pearson_strategy6_opt_templateILi256EEvPKfS1_PfiiiE9total_sqB];
	mul.f32 	%f313, %f312, %f25;
	mul.f32 	%f314, %f307, %f307;
	sub.f32 	%f315, %f313, %f314;
	sqrt.rn.f32 	%f316, %f311;
	sqrt.rn.f32 	%f317, %f315;
	mul.f32 	%f63, %f316, %f317;
	setp.leu.f32 	%p36, %f63, 0f2B8CBCCC;
	@%p36 bra 	$L__BB3_50;
	div.rn.f32 	%f318, %f62, %f63;
	mad.lo.s32 	%r103, %r113, %r46, %r1;
	mul.wide.s32 	%rd38, %r103, 4;
	add.s64 	%rd39, %rd3, %rd38;
	st.global.f32 	[%rd39], %f318;
	bra.uni 	$L__BB3_51;
$L__BB3_50:
	mad.lo.s32 	%r101, %r113, %r46, %r1;
	mul.wide.s32 	%rd36, %r101, 4;
	add.s64 	%rd37, %rd3, %rd36;
	mov.b32 	%r102, 0;
	st.global.u32 	[%rd37], %r102;
$L__BB3_51:
	bar.sync 	0;
	add.s32 	%r113, %r113, 1;
	setp.ne.s32 	%p37, %r113, %r45;
	@%p37 bra 	$L__BB3_29;
$L__BB3_52:
	ret;

}
	// .globl	_Z30pearson_strategy6_opt_templateILi512EEvPKfS1_Pfiii
.visible .entry _Z30pearson_strategy6_opt_templateILi512EEvPKfS1_Pfiii(
	.param .u64 .ptr .align 1 _Z30pearson_strategy6_opt_templateILi512EEvPKfS1_Pfiii_param_0,
	.param .u64 .ptr .align 1 _Z30pearson_strategy6_opt_templateILi512EEvPKfS1_Pfiii_param_1,
	.param .u64 .ptr .align 1 _Z30pearson_strategy6_opt_templateILi512EEvPKfS1_Pfiii_param_2,
	.param .u32 _Z30pearson_strategy6_opt_templateILi512EEvPKfS1_Pfiii_param_3,
	.param .u32 _Z30pearson_strategy6_opt_templateILi512EEvPKfS1_Pfiii_param_4,
	.param .u32 _Z30pearson_strategy6_opt_templateILi512EEvPKfS1_Pfiii_param_5
)
{
	.reg .pred 	%p<41>;
	.reg .b32 	%r<120>;
	.reg .b32 	%f<374>;
	.reg .b64 	%rd<41>;
	// demoted variable
	.shared .align 4 .f32 _ZZ30pearson_strategy6_opt_templateILi512EEvPKfS1_PfiiiE10total_sumB;
	// demoted variable
	.shared .align 4 .f32 _ZZ30pearson_strategy6_opt_templateILi512EEvPKfS1_PfiiiE9total_sqB;
	ld.param.u64 	%rd9, [_Z30pearson_strategy6_opt_templateILi512EEvPKfS1_Pfiii_param_0];
	ld.param.u64 	%rd10, [_Z30pearson_strategy6_opt_templateILi512EEvPKfS1_Pfiii_param_1];
	ld.param.u64 	%rd11, [_Z30pearson_strategy6_opt_templateILi512EEvPKfS1_Pfiii_param_2];
	ld.param.u32 	%r45, [_Z30pearson_strategy6_opt_templateILi512EEvPKfS1_Pfiii_param_3];
	ld.param.u32 	%r46, [_Z30pearson_strategy6_opt_templateILi512EEvPKfS1_Pfiii_param_4];
	ld.param.u32 	%r47, [_Z30pearson_strategy6_opt_templateILi512EEvPKfS1_Pfiii_param_5];
	cvta.to.global.u64 	%rd1, %rd10;
	cvta.to.global.u64 	%rd2, %rd9;
	cvta.to.global.u64 	%rd3, %rd11;
	mov.u32 	%r1, %ctaid.x;
	setp.ge.s32 	%p2, %r1, %r46;
	@%p2 bra 	$L__BB4_56;
	mul.lo.s32 	%r48, %r47, %r1;
	cvt.s64.s32 	%rd4, %r48;
	mov.u32 	%r2, %tid.x;
	setp.ge.s32 	%p3, %r2, %r47;
	@%p3 bra 	$L__BB4_8;
	not.b32 	%r49, %r2;
	add.s32 	%r3, %r47, %r49;
	and.b32  	%r50, %r3, 1536;
	setp.eq.s32 	%p4, %r50, 1536;
	mov.u32 	%r106, %r2;
	@%p4 bra 	$L__BB4_5;
	shr.u32 	%r52, %r3, 9;
	add.s32 	%r53, %r52, 1;
	and.b32  	%r4, %r53, 3;
	mov.b32 	%r105, 0;
	mov.u32 	%r55, s;
	mov.u32 	%r106, %r2;
$L__BB4_4:
	.pragma "nounroll";
	cvt.u64.u32 	%rd12, %r106;
	add.s64 	%rd13, %rd12, %rd4;
	shl.b64 	%rd14, %rd13, 2;
	add.s64 	%rd15, %rd1, %rd14;
	ld.global.nc.f32 	%f64, [%rd15];
	shl.b32 	%r54, %r106, 2;
	add.s32 	%r56, %r55, %r54;
	st.shared.f32 	[%r56], %f64;
	add.s32 	%r106, %r106, 512;
	add.s32 	%r105, %r105, 1;
	setp.ne.s32 	%p5, %r105, %r4;
	@%p5 bra 	$L__BB4_4;
$L__BB4_5:
	setp.lt.u32 	%p6, %r3, 1536;
	@%p6 bra 	$L__BB4_8;
	mov.u32 	%r58, s;
$L__BB4_7:
	cvt.u64.u32 	%rd16, %r106;
	add.s64 	%rd17, %rd16, %rd4;
	shl.b64 	%rd18, %rd17, 2;
	add.s64 	%rd19, %rd1, %rd18;
	ld.global.nc.f32 	%f65, [%rd19];
	shl.b32 	%r57, %r106, 2;
	add.s32 	%r59, %r58, %r57;
	st.shared.f32 	[%r59], %f65;
	ld.global.nc.f32 	%f66, [%rd19+2048];
	st.shared.f32 	[%r59+2048], %f66;
	ld.global.nc.f32 	%f67, [%rd19+4096];
	st.shared.f32 	[%r59+4096], %f67;
	ld.global.nc.f32 	%f68, [%rd19+6144];
	st.shared.f32 	[%r59+6144], %f68;
	add.s32 	%r106, %r106, 2048;
	setp.lt.s32 	%p7, %r106, %r47;
	@%p7 bra 	$L__BB4_7;
$L__BB4_8:
	setp.ge.s32 	%p8, %r2, %r47;
	bar.sync 	0;
	mov.f32 	%f348, 0f00000000;
	mov.f32 	%f349, %f348;
	@%p8 bra 	$L__BB4_20;
	not.b32 	%r60, %r2;
	add.s32 	%r12, %r47, %r60;
	shr.u32 	%r61, %r12, 9;
	add.s32 	%r13, %r61, 1;
	and.b32  	%r14, %r13, 7;
	setp.lt.u32 	%p9, %r12, 3584;
	mov.f32 	%f349, 0f00000000;
	mov.u32 	%r110, %r2;
	mov.f32 	%f348, %f349;
	@%p9 bra 	$L__BB4_12;
	and.b32  	%r15, %r13, 16777208;
	mov.b32 	%r109, 0;
	mov.f32 	%f349, 0f00000000;
	mov.u32 	%r110, %r2;
$L__BB4_11:
	.pragma "nounroll";
	shl.b32 	%r63, %r110, 2;
	mov.u32 	%r64, s;
	add.s32 	%r65, %r64, %r63;
	ld.shared.f32 	%f73, [%r65];
	add.f32 	%f74, %f348, %f73;
	fma.rn.f32 	%f75, %f73, %f73, %f349;
	ld.shared.f32 	%f76, [%r65+2048];
	add.f32 	%f77, %f74, %f76;
	fma.rn.f32 	%f78, %f76, %f76, %f75;
	ld.shared.f32 	%f79, [%r65+4096];
	add.f32 	%f80, %f77, %f79;
	fma.rn.f32 	%f81, %f79, %f79, %f78;
	ld.shared.f32 	%f82, [%r65+6144];
	add.f32 	%f83, %f80, %f82;
	fma.rn.f32 	%f84, %f82, %f82, %f81;
	ld.shared.f32 	%f85, [%r65+8192];
	add.f32 	%f86, %f83, %f85;
	fma.rn.f32 	%f87, %f85, %f85, %f84;
	ld.shared.f32 	%f88, [%r65+10240];
	add.f32 	%f89, %f86, %f88;
	fma.rn.f32 	%f90, %f88, %f88, %f87;
	ld.shared.f32 	%f91, [%r65+12288];
	add.f32 	%f92, %f89, %f91;
	fma.rn.f32 	%f93, %f91, %f91, %f90;
	ld.shared.f32 	%f94, [%r65+14336];
	add.f32 	%f348, %f92, %f94;
	fma.rn.f32 	%f349, %f94, %f94, %f93;
	add.s32 	%r110, %r110, 4096;
	add.s32 	%r109, %r109, 8;
	setp.ne.s32 	%p10, %r109, %r15;
	@%p10 bra 	$L__BB4_11;
$L__BB4_12:
	setp.eq.s32 	%p11, %r14, 0;
	@%p11 bra 	$L__BB4_20;
	setp.lt.u32 	%p12, %r14, 4;
	@%p12 bra 	$L__BB4_15;
	shl.b32 	%r66, %r110, 2;
	mov.u32 	%r67, s;
	add.s32 	%r68, %r67, %r66;
	ld.shared.f32 	%f96, [%r68];
	add.f32 	%f97, %f348, %f96;
	fma.rn.f32 	%f98, %f96, %f96, %f349;
	ld.shared.f32 	%f99, [%r68+2048];
	add.f32 	%f100, %f97, %f99;
	fma.rn.f32 	%f101, %f99, %f99, %f98;
	ld.shared.f32 	%f102, [%r68+4096];
	add.f32 	%f103, %f100, %f102;
	fma.rn.f32 	%f104, %f102, %f102, %f101;
	ld.shared.f32 	%f105, [%r68+6144];
	add.f32 	%f348, %f103, %f105;
	fma.rn.f32 	%f349, %f105, %f105, %f104;
	add.s32 	%r110, %r110, 2048;
$L__BB4_15:
	and.b32  	%r69, %r13, 3;
	setp.eq.s32 	%p13, %r69, 0;
	@%p13 bra 	$L__BB4_20;
	setp.eq.s32 	%p14, %r69, 1;
	@%p14 bra 	$L__BB4_18;
	shl.b32 	%r70, %r110, 2;
	mov.u32 	%r71, s;
	add.s32 	%r72, %r71, %r70;
	ld.shared.f32 	%f107, [%r72];
	add.f32 	%f108, %f348, %f107;
	fma.rn.f32 	%f109, %f107, %f107, %f349;
	ld.shared.f32 	%f110, [%r72+2048];
	add.f32 	%f348, %f108, %f110;
	fma.rn.f32 	%f349, %f110, %f110, %f109;
	add.s32 	%r110, %r110, 1024;
$L__BB4_18:
	and.b32  	%r73, %r12, 512;
	setp.ne.s32 	%p15, %r73, 0;
	@%p15 bra 	$L__BB4_20;
	shl.b32 	%r74, %r110, 2;
	mov.u32 	%r75, s;
	add.s32 	%r76, %r75, %r74;
	ld.shared.f32 	%f111, [%r76];
	add.f32 	%f348, %f348, %f111;
	fma.rn.f32 	%f349, %f111, %f111, %f349;
$L__BB4_20:
	shl.b32 	%r77, %r47, 2;
	mov.u32 	%r78, s;
	add.s32 	%r25, %r78, %r77;
	shl.b32 	%r79, %r2, 2;
	add.s32 	%r26, %r25, %r79;
	st.shared.f32 	[%r26], %f348;
	st.shared.f32 	[%r26+2048], %f349;
	bar.sync 	0;
	setp.gt.u32 	%p16, %r2, 255;
	@%p16 bra 	$L__BB4_22;
	ld.shared.f32 	%f112, [%r26+1024];
	ld.shared.f32 	%f113, [%r26];
	add.f32 	%f114, %f112, %f113;
	st.shared.f32 	[%r26], %f114;
	ld.shared.f32 	%f115, [%r26+3072];
	ld.shared.f32 	%f116, [%r26+2048];
	add.f32 	%f117, %f115, %f116;
	st.shared.f32 	[%r26+2048], %f117;
$L__BB4_22:
	bar.sync 	0;
	setp.gt.u32 	%p17, %r2, 127;
	@%p17 bra 	$L__BB4_24;
	ld.shared.f32 	%f118, [%r26+512];
	ld.shared.f32 	%f119, [%r26];
	add.f32 	%f120, %f118, %f119;
	st.shared.f32 	[%r26], %f120;
	ld.shared.f32 	%f121, [%r26+2560];
	ld.shared.f32 	%f122, [%r26+2048];
	add.f32 	%f123, %f121, %f122;
	st.shared.f32 	[%r26+2048], %f123;
$L__BB4_24:
	bar.sync 	0;
	setp.gt.u32 	%p18, %r2, 63;
	@%p18 bra 	$L__BB4_26;
	ld.shared.f32 	%f124, [%r26+256];
	ld.shared.f32 	%f125, [%r26];
	add.f32 	%f126, %f124, %f125;
	st.shared.f32 	[%r26], %f126;
	ld.shared.f32 	%f127, [%r26+2304];
	ld.shared.f32 	%f128, [%r26+2048];
	add.f32 	%f129, %f127, %f128;
	st.shared.f32 	[%r26+2048], %f129;
$L__BB4_26:
	bar.sync 	0;
	setp.gt.u32 	%p20, %r2, 31;
	mov.pred 	%p40, 0;
	@%p20 bra 	$L__BB4_29;
	ld.volatile.shared.f32 	%f130, [%r26+128];
	ld.volatile.shared.f32 	%f131, [%r26];
	add.f32 	%f132, %f130, %f131;
	st.volatile.shared.f32 	[%r26], %f132;
	ld.volatile.shared.f32 	%f133, [%r26+2176];
	ld.volatile.shared.f32 	%f134, [%r26+2048];
	add.f32 	%f135, %f133, %f134;
	st.volatile.shared.f32 	[%r26+2048], %f135;
	ld.volatile.shared.f32 	%f136, [%r26+64];
	ld.volatile.shared.f32 	%f137, [%r26];
	add.f32 	%f138, %f136, %f137;
	st.volatile.shared.f32 	[%r26], %f138;
	ld.volatile.shared.f32 	%f139, [%r26+32];
	ld.volatile.shared.f32 	%f140, [%r26];
	add.f32 	%f141, %f139, %f140;
	st.volatile.shared.f32 	[%r26], %f141;
	ld.volatile.shared.f32 	%f142, [%r26+16];
	ld.volatile.shared.f32 	%f143, [%r26];
	add.f32 	%f144, %f142, %f143;
	st.volatile.shared.f32 	[%r26], %f144;
	ld.volatile.shared.f32 	%f145, [%r26+8];
	ld.volatile.shared.f32 	%f146, [%r26];
	add.f32 	%f147, %f145, %f146;
	st.volatile.shared.f32 	[%r26], %f147;
	ld.volatile.shared.f32 	%f148, [%r26+4];
	ld.volatile.shared.f32 	%f149, [%r26];
	add.f32 	%f150, %f148, %f149;
	st.volatile.shared.f32 	[%r26], %f150;
	ld.volatile.shared.f32 	%f151, [%r26+2112];
	ld.volatile.shared.f32 	%f152, [%r26+2048];
	add.f32 	%f153, %f151, %f152;
	st.volatile.shared.f32 	[%r26+2048], %f153;
	ld.volatile.shared.f32 	%f154, [%r26+2080];
	ld.volatile.shared.f32 	%f155, [%r26+2048];
	add.f32 	%f156, %f154, %f155;
	st.volatile.shared.f32 	[%r26+2048], %f156;
	ld.volatile.shared.f32 	%f157, [%r26+2064];
	ld.volatile.shared.f32 	%f158, [%r26+2048];
	add.f32 	%f159, %f157, %f158;
	st.volatile.shared.f32 	[%r26+2048], %f159;
	ld.volatile.shared.f32 	%f160, [%r26+2056];
	ld.volatile.shared.f32 	%f161, [%r26+2048];
	add.f32 	%f162, %f160, %f161;
	st.volatile.shared.f32 	[%r26+2048], %f162;
	ld.volatile.shared.f32 	%f163, [%r26+2052];
	ld.volatile.shared.f32 	%f164, [%r26+2048];
	add.f32 	%f165, %f163, %f164;
	st.volatile.shared.f32 	[%r26+2048], %f165;
	setp.ne.s32 	%p22, %r2, 0;
	@%p22 bra 	$L__BB4_29;
	ld.shared.f32 	%f166, [%r25];
	st.shared.f32 	[_ZZ30pearson_strategy6_opt_templateILi512EEvPKfS1_PfiiiE10total_sumB], %f166;
	ld.shared.f32 	%f167, [%r25+2048];
	st.shared.f32 	[_ZZ30pearson_strategy6_opt_templateILi512EEvPKfS1_PfiiiE9total_sqB], %f167;
	mov.pred 	%p40, -1;
$L__BB4_29:
	bar.sync 	0;
	setp.lt.s32 	%p24, %r45, 1;
	@%p24 bra 	$L__BB4_56;
	cvt.rn.f32.s32 	%f25, %r47;
	not.b32 	%r81, %r2;
	add.s32 	%r27, %r47, %r81;
	shr.u32 	%r82, %r27, 9;
	add.s32 	%r83, %r82, 1;
	and.b32  	%r28, %r83, 7;
	and.b32  	%r29, %r83, 3;
	and.b32  	%r84, %r83, 16777208;
	neg.s32 	%r30, %r84;
	add.s32 	%r87, %r79, %r78;
	add.s32 	%r31, %r87, 8192;
	mov.b32 	%r113, 0;
	cvt.u64.u32 	%rd20, %r2;
	not.pred 	%p37, %p40;
$L__BB4_31:
	setp.ge.s32 	%p25, %r2, %r47;
	mul.lo.s32 	%r88, %r113, %r47;
	cvt.s64.s32 	%rd5, %r88;
	mov.f32 	%f371, 0f00000000;
	mov.f32 	%f372, %f371;
	mov.f32 	%f373, %f371;
	@%p25 bra 	$L__BB4_43;
	setp.lt.u32 	%p26, %r27, 3584;
	mov.f32 	%f373, 0f00000000;
	mov.u32 	%r117, %r2;
	mov.f32 	%f372, %f373;
	mov.f32 	%f371, %f373;
	@%p26 bra 	$L__BB4_35;
	add.s64 	%rd21, %rd20, %rd5;
	shl.b64 	%rd22, %rd21, 2;
	add.s64 	%rd23, %rd2, %rd22;
	add.s64 	%rd40, %rd23, 8192;
	mov.f32 	%f373, 0f00000000;
	mov.u32 	%r114, %r31;
	mov.u32 	%r115, %r30;
	mov.u32 	%r117, %r2;
$L__BB4_34:
	.pragma "nounroll";
	ld.global.nc.f32 	%f172, [%rd40+-8192];
	ld.shared.f32 	%f173, [%r114+-8192];
	add.f32 	%f174, %f371, %f172;
	fma.rn.f32 	%f175, %f172, %f172, %f372;
	fma.rn.f32 	%f176, %f172, %f173, %f373;
	ld.global.nc.f32 	%f177, [%rd40+-6144];
	ld.shared.f32 	%f178, [%r114+-6144];
	add.f32 	%f179, %f174, %f177;
	fma.rn.f32 	%f180, %f177, %f177, %f175;
	fma.rn.f32 	%f181, %f177, %f178, %f176;
	ld.global.nc.f32 	%f182, [%rd40+-4096];
	ld.shared.f32 	%f183, [%r114+-4096];
	add.f32 	%f184, %f179, %f182;
	fma.rn.f32 	%f185, %f182, %f182, %f180;
	fma.rn.f32 	%f186, %f182, %f183, %f181;
	ld.global.nc.f32 	%f187, [%rd40+-2048];
	ld.shared.f32 	%f188, [%r114+-2048];
	add.f32 	%f189, %f184, %f187;
	fma.rn.f32 	%f190, %f187, %f187, %f185;
	fma.rn.f32 	%f191, %f187, %f188, %f186;
	ld.global.nc.f32 	%f192, [%rd40];
	ld.shared.f32 	%f193, [%r114];
	add.f32 	%f194, %f189, %f192;
	fma.rn.f32 	%f195, %f192, %f192, %f190;
	fma.rn.f32 	%f196, %f192, %f193, %f191;
	ld.global.nc.f32 	%f197, [%rd40+2048];
	ld.shared.f32 	%f198, [%r114+2048];
	add.f32 	%f199, %f194, %f197;
	fma.rn.f32 	%f200, %f197, %f197, %f195;
	fma.rn.f32 	%f201, %f197, %f198, %f196;
	ld.global.nc.f32 	%f202, [%rd40+4096];
	ld.shared.f32 	%f203, [%r114+4096];
	add.f32 	%f204, %f199, %f202;
	fma.rn.f32 	%f205, %f202, %f202, %f200;
	fma.rn.f32 	%f206, %f202, %f203, %f201;
	ld.global.nc.f32 	%f207, [%rd40+6144];
	ld.shared.f32 	%f208, [%r114+6144];
	add.f32 	%f371, %f204, %f207;
	fma.rn.f32 	%f372, %f207, %f207, %f205;
	fma.rn.f32 	%f373, %f207, %f208, %f206;
	add.s32 	%r117, %r117, 4096;
	add.s32 	%r115, %r115, 8;
	add.s64 	%rd40, %rd40, 16384;
	add.s32 	%r114, %r114, 16384;
	setp.ne.s32 	%p27, %r115, 0;
	@%p27 bra 	$L__BB4_34;
$L__BB4_35:
	setp.eq.s32 	%p28, %r28, 0;
	@%p28 bra 	$L__BB4_43;
	add.s32 	%r89, %r28, -1;
	setp.lt.u32 	%p29, %r89, 3;
	@%p29 bra 	$L__BB4_38;
	cvt.u64.u32 	%rd24, %r117;
	add.s64 	%rd25, %rd24, %rd5;
	shl.b64 	%rd26, %rd25, 2;
	add.s64 	%rd27, %rd2, %rd26;
	ld.global.nc.f32 	%f210, [%rd27];
	shl.b32 	%r90, %r117, 2;
	mov.u32 	%r91, s;
	add.s32 	%r92, %r91, %r90;
	ld.shared.f32 	%f211, [%r92];
	add.f32 	%f212, %f371, %f210;
	fma.rn.f32 	%f213, %f210, %f210, %f372;
	fma.rn.f32 	%f214, %f210, %f211, %f373;
	ld.global.nc.f32 	%f215, [%rd27+2048];
	ld.shared.f32 	%f216, [%r92+2048];
	add.f32 	%f217, %f212, %f215;
	fma.rn.f32 	%f218, %f215, %f215, %f213;
	fma.rn.f32 	%f219, %f215, %f216, %f214;
	ld.global.nc.f32 	%f220, [%rd27+4096];
	ld.shared.f32 	%f221, [%r92+4096];
	add.f32 	%f222, %f217, %f220;
	fma.rn.f32 	%f223, %f220, %f220, %f218;
	fma.rn.f32 	%f224, %f220, %f221, %f219;
	ld.global.nc.f32 	%f225, [%rd27+6144];
	ld.shared.f32 	%f226, [%r92+6144];
	add.f32 	%f371, %f222, %f225;
	fma.rn.f32 	%f372, %f225, %f225, %f223;
	fma.rn.f32 	%f373, %f225, %f226, %f224;
	add.s32 	%r117, %r117, 2048;
$L__BB4_38:
	setp.eq.s32 	%p30, %r29, 0;
	@%p30 bra 	$L__BB4_43;
	and.b32  	%r93, %r27, 1536;
	setp.eq.s32 	%p31, %r93, 0;
	@%p31 bra 	$L__BB4_41;
	cvt.u64.u32 	%rd28, %r117;
	add.s64 	%rd29, %rd28, %rd5;
	shl.b64 	%rd30, %rd29, 2;
	add.s64 	%rd31, %rd2, %rd30;
	ld.global.nc.f32 	%f228, [%rd31];
	shl.b32 	%r94, %r117, 2;
	mov.u32 	%r95, s;
	add.s32 	%r96, %r95, %r94;
	ld.shared.f32 	%f229, [%r96];
	add.f32 	%f230, %f371, %f228;
	fma.rn.f32 	%f231, %f228, %f228, %f372;
	fma.rn.f32 	%f232, %f228, %f229, %f373;
	ld.global.nc.f32 	%f233, [%rd31+2048];
	ld.shared.f32 	%f234, [%r96+2048];
	add.f32 	%f371, %f230, %f233;
	fma.rn.f32 	%f372, %f233, %f233, %f231;
	fma.rn.f32 	%f373, %f233, %f234, %f232;
	add.s32 	%r117, %r117, 1024;
$L__BB4_41:
	and.b32  	%r97, %r27, 512;
	setp.ne.s32 	%p32, %r97, 0;
	@%p32 bra 	$L__BB4_43;
	cvt.u64.u32 	%rd32, %r117;
	add.s64 	%rd33, %rd32, %rd5;
	shl.b64 	%rd34, %rd33, 2;
	add.s64 	%rd35, %rd2, %rd34;
	ld.global.nc.f32 	%f235, [%rd35];
	shl.b32 	%r98, %r117, 2;
	mov.u32 	%r99, s;
	add.s32 	%r100, %r99, %r98;
	ld.shared.f32 	%f236, [%r100];
	add.f32 	%f371, %f371, %f235;
	fma.rn.f32 	%f372, %f235, %f235, %f372;
	fma.rn.f32 	%f373, %f235, %f236, %f373;
$L__BB4_43:
	setp.gt.u32 	%p33, %r2, 255;
	st.shared.f32 	[%r26], %f371;
	st.shared.f32 	[%r26+2048], %f372;
	st.shared.f32 	[%r26+4096], %f373;
	bar.sync 	0;
	@%p33 bra 	$L__BB4_45;
	ld.shared.f32 	%f237, [%r26+1024];
	ld.shared.f32 	%f238, [%r26];
	add.f32 	%f239, %f237, %f238;
	st.shared.f32 	[%r26], %f239;
	ld.shared.f32 	%f240, [%r26+3072];
	ld.shared.f32 	%f241, [%r26+2048];
	add.f32 	%f242, %f240, %f241;
	st.shared.f32 	[%r26+2048], %f242;
	ld.shared.f32 	%f243, [%r26+5120];
	ld.shared.f32 	%f244, [%r26+4096];
	add.f32 	%f245, %f243, %f244;
	st.shared.f32 	[%r26+4096], %f245;
$L__BB4_45:
	setp.gt.u32 	%p34, %r2, 127;
	bar.sync 	0;
	@%p34 bra 	$L__BB4_47;
	ld.shared.f32 	%f246, [%r26+512];
	ld.shared.f32 	%f247, [%r26];
	add.f32 	%f248, %f246, %f247;
	st.shared.f32 	[%r26], %f248;
	ld.shared.f32 	%f249, [%r26+2560];
	ld.shared.f32 	%f250, [%r26+2048];
	add.f32 	%f251, %f249, %f250;
	st.shared.f32 	[%r26+2048], %f251;
	ld.shared.f32 	%f252, [%r26+4608];
	ld.shared.f32 	%f253, [%r26+4096];
	add.f32 	%f254, %f252, %f253;
	st.shared.f32 	[%r26+4096], %f254;
$L__BB4_47:
	setp.gt.u32 	%p35, %r2, 63;
	bar.sync 	0;
	@%p35 bra 	$L__BB4_49;
	ld.shared.f32 	%f255, [%r26+256];
	ld.shared.f32 	%f256, [%r26];
	add.f32 	%f257, %f255, %f256;
	st.shared.f32 	[%r26], %f257;
	ld.shared.f32 	%f258, [%r26+2304];
	ld.shared.f32 	%f259, [%r26+2048];
	add.f32 	%f260, %f258, %f259;
	st.shared.f32 	[%r26+2048], %f260;
	ld.shared.f32 	%f261, [%r26+4352];
	ld.shared.f32 	%f262, [%r26+4096];
	add.f32 	%f263, %f261, %f262;
	st.shared.f32 	[%r26+4096], %f263;
$L__BB4_49:
	setp.gt.u32 	%p36, %r2, 31;
	bar.sync 	0;
	@%p36 bra 	$L__BB4_51;
	ld.volatile.shared.f32 	%f264, [%r26+128];
	ld.volatile.shared.f32 	%f265, [%r26];
	add.f32 	%f266, %f264, %f265;
	st.volatile.shared.f32 	[%r26], %f266;
	ld.volatile.shared.f32 	%f267, [%r26+2176];
	ld.volatile.shared.f32 	%f268, [%r26+2048];
	add.f32 	%f269, %f267, %f268;
	st.volatile.shared.f32 	[%r26+2048], %f269;
	ld.volatile.shared.f32 	%f270, [%r26+4224];
	ld.volatile.shared.f32 	%f271, [%r26+4096];
	add.f32 	%f272, %f270, %f271;
	st.volatile.shared.f32 	[%r26+4096], %f272;
	ld.volatile.shared.f32 	%f273, [%r26+64];
	ld.volatile.shared.f32 	%f274, [%r26];
	add.f32 	%f275, %f273, %f274;
	st.volatile.shared.f32 	[%r26], %f275;
	ld.volatile.shared.f32 	%f276, [%r26+32];
	ld.volatile.shared.f32 	%f277, [%r26];
	add.f32 	%f278, %f276, %f277;
	st.volatile.shared.f32 	[%r26], %f278;
	ld.volatile.shared.f32 	%f279, [%r26+16];
	ld.volatile.shared.f32 	%f280, [%r26];
	add.f32 	%f281, %f279, %f280;
	st.volatile.shared.f32 	[%r26], %f281;
	ld.volatile.shared.f32 	%f282, [%r26+8];
	ld.volatile.shared.f32 	%f283, [%r26];
	add.f32 	%f284, %f282, %f283;
	st.volatile.shared.f32 	[%r26], %f284;
	ld.volatile.shared.f32 	%f285, [%r26+4];
	ld.volatile.shared.f32 	%f286, [%r26];
	add.f32 	%f287, %f285, %f286;
	st.volatile.shared.f32 	[%r26], %f287;
	ld.volatile.shared.f32 	%f288, [%r26+2112];
	ld.volatile.shared.f32 	%f289, [%r26+2048];
	add.f32 	%f290, %f288, %f289;
	st.volatile.shared.f32 	[%r26+2048], %f290;
	ld.volatile.shared.f32 	%f291, [%r26+2080];
	ld.volatile.shared.f32 	%f292, [%r26+2048];
	add.f32 	%f293, %f291, %f292;
	st.volatile.shared.f32 	[%r26+2048], %f293;
	ld.volatile.shared.f32 	%f294, [%r26+2064];
	ld.volatile.shared.f32 	%f295, [%r26+2048];
	add.f32 	%f296, %f294, %f295;
	st.volatile.shared.f32 	[%r26+2048], %f296;
	ld.volatile.shared.f32 	%f297, [%r26+2056];
	ld.volatile.shared.f32 	%f298, [%r26+2048];
	add.f32 	%f299, %f297, %f298;
	st.volatile.shared.f32 	[%r26+2048], %f299;
	ld.volatile.shared.f32 	%f300, [%r26+2052];
	ld.volatile.shared.f32 	%f301, [%r26+2048];
	add.f32 	%f302, %f300, %f301;
	st.volatile.shared.f32 	[%r26+2048], %f302;
	ld.volatile.shared.f32 	%f303, [%r26+4160];
	ld.volatile.shared.f32 	%f304, [%r26+4096];
	add.f32 	%f305, %f303, %f304;
	st.volatile.shared.f32 	[%r26+4096], %f305;
	ld.volatile.shared.f32 	%f306, [%r26+4128];
	ld.volatile.shared.f32 	%f307, [%r26+4096];
	add.f32 	%f308, %f306, %f307;
	st.volatile.shared.f32 	[%r26+4096], %f308;
	ld.volatile.shared.f32 	%f309, [%r26+4112];
	ld.volatile.shared.f32 	%f310, [%r26+4096];
	add.f32 	%f311, %f309, %f310;
	st.volatile.shared.f32 	[%r26+4096], %f311;
	ld.volatile.shared.f32 	%f312, [%r26+4104];
	ld.volatile.shared.f32 	%f313, [%r26+4096];
	add.f32 	%f314, %f312, %f313;
	st.volatile.shared.f32 	[%r26+4096], %f314;
	ld.volatile.shared.f32 	%f315, [%r26+4100];
	ld.volatile.shared.f32 	%f316, [%r26+4096];
	add.f32 	%f317, %f315, %f316;
	st.volatile.shared.f32 	[%r26+4096], %f317;
$L__BB4_51:
	@%p37 bra 	$L__BB4_55;
	ld.shared.f32 	%f318, [%r25];
	ld.shared.f32 	%f319, [%r25+2048];
	ld.shared.f32 	%f320, [%r25+4096];
	mul.f32 	%f321, %f320, %f25;
	ld.shared.f32 	%f322, [_ZZ30pearson_strategy6_opt_templateILi512EEvPKfS1_PfiiiE10total_sumB];
	mul.f32 	%f323, %f318, %f322;
	sub.f32 	%f62, %f321, %f323;
	mul.f32 	%f324, %f319, %f25;
	mul.f32 	%f325, %f318, %f318;
	sub.f32 	%f326, %f324, %f325;
	ld.shared.f32 	%f327, [_ZZ30pearson_strategy6_opt_templateILi512EEvPKfS1_PfiiiE9total_sqB];
	mul.f32 	%f328, %f327, %f25;
	mul.f32 	%f329, %f322, %f322;
	sub.f32 	%f330, %f328, %f329;
	sqrt.rn.f32 	%f331, %f326;
	sqrt.rn.f32 	%f332, %f330;
	mul.f32 	%f63, %f331, %f332;
	setp.leu.f32 	%p38, %f63, 0f2B8CBCCC;
	@%p38 bra 	$L__BB4_54;
	div.rn.f32 	%f333, %f62, %f63;
	mad.lo.s32 	%r103, %r113, %r46, %r1;
	mul.wide.s32 	%rd38, %r103, 4;
	add.s64 	%rd39, %rd3, %rd38;
	st.global.f32 	[%rd39], %f333;
	bra.uni 	$L__BB4_55;
$L__BB4_54:
	mad.lo.s32 	%r101, %r113, %r46, %r1;
	mul.wide.s32 	%rd36, %r101, 4;
	add.s64 	%rd37, %rd3, %rd36;
	mov.b32 	%r102, 0;
	st.global.u32 	[%rd37], %r102;
$L__BB4_55:
	bar.sync 	0;
	add.s32 	%r113, %r113, 1;
	setp.ne.s32 	%p39, %r113, %r45;
	@%p39 bra 	$L__BB4_31;
$L__BB4_56:
	ret;

}
	// .globl	_Z30pearson_strategy6_opt_templateILi1024EEvPKfS1_Pfiii
.visible .entry _Z30pearson_strategy6_opt_templateILi1024EEvPKfS1_Pfiii(
	.param .u64 .ptr .align 1 _Z30pearson_strategy6_opt_templateILi1024EEvPKfS1_Pfiii_param_0,
	.param .u64 .ptr .align 1 _Z30pearson_strategy6_opt_templateILi1024EEvPKfS1_Pfiii_param_1,
	.param .u64 .ptr .align 1 _Z30pearson_strategy6_opt_templateILi1024EEvPKfS1_Pfiii_param_2,
	.param .u32 _Z30pearson_strategy6_opt_templateILi1024EEvPKfS1_Pfiii_param_3,
	.param .u32 _Z30pearson_strategy6_opt_templateILi1024EEvPKfS1_Pfiii_param_4,
	.param .u32 _Z30pearson_strategy6_opt_templateILi1024EEvPKfS1_Pfiii_param_5
)
{
	.reg .pred 	%p<43>;
	.reg .b32 	%r<120>;
	.reg .b32 	%f<389>;
	.reg .b64 	%rd<41>;
	// demoted variable
	.shared .align 4 .f32 _ZZ30pearson_strategy6_opt_templateILi1024EEvPKfS1_PfiiiE10total_sumB;
	// demoted variable
	.shared .align 4 .f32 _ZZ30pearson_strategy6_opt_templateILi1024EEvPKfS1_PfiiiE9total_sqB;
	ld.param.u64 	%rd9, [_Z30pearson_strategy6_opt_templateILi1024EEvPKfS1_Pfiii_param_0];
	ld.param.u64 	%rd10, [_Z30pearson_strategy6_opt_templateILi1024EEvPKfS1_Pfiii_param_1];
	ld.param.u64 	%rd11, [_Z30pearson_strategy6_opt_templateILi1024EEvPKfS1_Pfiii_param_2];
	ld.param.u32 	%r45, [_Z30pearson_strategy6_opt_templateILi1024EEvPKfS1_Pfiii_param_3];
	ld.param.u32 	%r46, [_Z30pearson_strategy6_opt_templateILi1024EEvPKfS1_Pfiii_param_4];
	ld.param.u32 	%r47, [_Z30pearson_strategy6_opt_templateILi1024EEvPKfS1_Pfiii_param_5];
	cvta.to.global.u64 	%rd1, %rd10;
	cvta.to.global.u64 	%rd2, %rd9;
	cvta.to.global.u64 	%rd3, %rd11;
	mov.u32 	%r1, %ctaid.x;
	setp.ge.s32 	%p2, %r1, %r46;
	@%p2 bra 	$L__BB5_60;
	mul.lo.s32 	%r48, %r47, %r1;
	cvt.s64.s32 	%rd4, %r48;
	mov.u32 	%r2, %tid.x;
	setp.ge.s32 	%p3, %r2, %r47;
	@%p3 bra 	$L__BB5_8;
	not.b32 	%r49, %r2;
	add.s32 	%r3, %r47, %r49;
	and.b32  	%r50, %r3, 3072;
	setp.eq.s32 	%p4, %r50, 3072;
	mov.u32 	%r106, %r2;
	@%p4 bra 	$L__BB5_5;
	shr.u32 	%r52, %r3, 10;
	add.s32 	%r53, %r52, 1;
	and.b32  	%r4, %r53, 3;
	mov.b32 	%r105, 0;
	mov.u32 	%r55, s;
	mov.u32 	%r106, %r2;
$L__BB5_4:
	.pragma "nounroll";
	cvt.u64.u32 	%rd12, %r106;
	add.s64 	%rd13, %rd12, %rd4;
	shl.b64 	%rd14, %rd13, 2;
	add.s64 	%rd15, %rd1, %rd14;
	ld.global.nc.f32 	%f64, [%rd15];
	shl.b32 	%r54, %r106, 2;
	add.s32 	%r56, %r55, %r54;
	st.shared.f32 	[%r56], %f64;
	add.s32 	%r106, %r106, 1024;
	add.s32 	%r105, %r105, 1;
	setp.ne.s32 	%p5, %r105, %r4;
	@%p5 bra 	$L__BB5_4;
$L__BB5_5:
	setp.lt.u32 	%p6, %r3, 3072;
	@%p6 bra 	$L__BB5_8;
	mov.u32 	%r58, s;
$L__BB5_7:
	cvt.u64.u32 	%rd16, %r106;
	add.s64 	%rd17, %rd16, %rd4;
	shl.b64 	%rd18, %rd17, 2;
	add.s64 	%rd19, %rd1, %rd18;
	ld.global.nc.f32 	%f65, [%rd19];
	shl.b32 	%r57, %r106, 2;
	add.s32 	%r59, %r58, %r57;
	st.shared.f32 	[%r59], %f65;
	ld.global.nc.f32 	%f66, [%rd19+4096];
	st.shared.f32 	[%r59+4096], %f66;
	ld.global.nc.f32 	%f67, [%rd19+8192];
	st.shared.f32 	[%r59+8192], %f67;
	ld.global.nc.f32 	%f68, [%rd19+12288];
	st.shared.f32 	[%r59+12288], %f68;
	add.s32 	%r106, %r106, 4096;
	setp.lt.s32 	%p7, %r106, %r47;
	@%p7 bra 	$L__BB5_7;
$L__BB5_8:
	setp.ge.s32 	%p8, %r2, %r47;
	bar.sync 	0;
	mov.f32 	%f363, 0f00000000;
	mov.f32 	%f364, %f363;
	@%p8 bra 	$L__BB5_20;
	not.b32 	%r60, %r2;
	add.s32 	%r12, %r47, %r60;
	shr.u32 	%r61, %r12, 10;
	add.s32 	%r13, %r61, 1;
	and.b32  	%r14, %r13, 7;
	setp.lt.u32 	%p9, %r12, 7168;
	mov.f32 	%f364, 0f00000000;
	mov.u32 	%r110, %r2;
	mov.f32 	%f363, %f364;
	@%p9 bra 	$L__BB5_12;
	and.b32  	%r15, %r13, 8388600;
	mov.b32 	%r109, 0;
	mov.f32 	%f364, 0f00000000;
	mov.u32 	%r110, %r2;
$L__BB5_11:
	.pragma "nounroll";
	shl.b32 	%r63, %r110, 2;
	mov.u32 	%r64, s;
	add.s32 	%r65, %r64, %r63;
	ld.shared.f32 	%f73, [%r65];
	add.f32 	%f74, %f363, %f73;
	fma.rn.f32 	%f75, %f73, %f73, %f364;
	ld.shared.f32 	%f76, [%r65+4096];
	add.f32 	%f77, %f74, %f76;
	fma.rn.f32 	%f78, %f76, %f76, %f75;
	ld.shared.f32 	%f79, [%r65+8192];
	add.f32 	%f80, %f77, %f79;
	fma.rn.f32 	%f81, %f79, %f79, %f78;
	ld.shared.f32 	%f82, [%r65+12288];
	add.f32 	%f83, %f80, %f82;
	fma.rn.f32 	%f84, %f82, %f82, %f81;
	ld.shared.f32 	%f85, [%r65+16384];
	add.f32 	%f86, %f83, %f85;
	fma.rn.f32 	%f87, %f85, %f85, %f84;
	ld.shared.f32 	%f88, [%r65+20480];
	add.f32 	%f89, %f86, %f88;
	fma.rn.f32 	%f90, %f88, %f88, %f87;
	ld.shared.f32 	%f91, [%r65+24576];
	add.f32 	%f92, %f89, %f91;
	fma.rn.f32 	%f93, %f91, %f91, %f90;
	ld.shared.f32 	%f94, [%r65+28672];
	add.f32 	%f363, %f92, %f94;
	fma.rn.f32 	%f364, %f94, %f94, %f93;
	add.s32 	%r110, %r110, 8192;
	add.s32 	%r109, %r109, 8;
	setp.ne.s32 	%p10, %r109, %r15;
	@%p10 bra 	$L__BB5_11;
$L__BB5_12:
	setp.eq.s32 	%p11, %r14, 0;
	@%p11 bra 	$L__BB5_20;
	setp.lt.u32 	%p12, %r14, 4;
	@%p12 bra 	$L__BB5_15;
	shl.b32 	%r66, %r110, 2;
	mov.u32 	%r67, s;
	add.s32 	%r68, %r67, %r66;
	ld.shared.f32 	%f96, [%r68];
	add.f32 	%f97, %f363, %f96;
	fma.rn.f32 	%f98, %f96, %f96, %f364;
	ld.shared.f32 	%f99, [%r68+4096];
	add.f32 	%f100, %f97, %f99;
	fma.rn.f32 	%f101, %f99, %f99, %f98;
	ld.shared.f32 	%f102, [%r68+8192];
	add.f32 	%f103, %f100, %f102;
	fma.rn.f32 	%f104, %f102, %f102, %f101;
	ld.shared.f32 	%f105, [%r68+12288];
	add.f32 	%f363, %f103, %f105;
	fma.rn.f32 	%f364, %f105, %f105, %f104;
	add.s32 	%r110, %r110, 4096;
$L__BB5_15:
	and.b32  	%r69, %r13, 3;
	setp.eq.s32 	%p13, %r69, 0;
	@%p13 bra 	$L__BB5_20;
	setp.eq.s32 	%p14, %r69, 1;
	@%p14 bra 	$L__BB5_18;
	shl.b32 	%r70, %r110, 2;
	mov.u32 	%r71, s;
	add.s32 	%r72, %r71, %r70;
	ld.shared.f32 	%f107, [%r72];
	add.f32 	%f108, %f363, %f107;
	fma.rn.f32 	%f109, %f107, %f107, %f364;
	ld.shared.f32 	%f110, [%r72+4096];
	add.f32 	%f363, %f108, %f110;
	fma.rn.f32 	%f364, %f110, %f110, %f109;
	add.s32 	%r110, %r110, 2048;
$L__BB5_18:
	and.b32  	%r73, %r12, 1024;
	setp.ne.s32 	%p15, %r73, 0;
	@%p15 bra 	$L__BB5_20;
	shl.b32 	%r74, %r110, 2;
	mov.u32 	%r75, s;
	add.s32 	%r76, %r75, %r74;
	ld.shared.f32 	%f111, [%r76];
	add.f32 	%f363, %f363, %f111;
	fma.rn.f32 	%f364, %f111, %f111, %f364;
$L__BB5_20:
	shl.b32 	%r77, %r47, 2;
	mov.u32 	%r78, s;
	add.s32 	%r25, %r78, %r77;
	shl.b32 	%r79, %r2, 2;
	add.s32 	%r26, %r25, %r79;
	st.shared.f32 	[%r26], %f363;
	st.shared.f32 	[%r26+4096], %f364;
	bar.sync 	0;
	setp.gt.u32 	%p16, %r2, 511;
	@%p16 bra 	$L__BB5_22;
	ld.shared.f32 	%f112, [%r26+2048];
	ld.shared.f32 	%f113, [%r26];
	add.f32 	%f114, %f112, %f113;
	st.shared.f32 	[%r26], %f114;
	ld.shared.f32 	%f115, [%r26+6144];
	ld.shared.f32 	%f116, [%r26+4096];
	add.f32 	%f117, %f115, %f116;
	st.shared.f32 	[%r26+4096], %f117;
$L__BB5_22:
	bar.sync 	0;
	setp.gt.u32 	%p17, %r2, 255;
	@%p17 bra 	$L__BB5_24;
	ld.shared.f32 	%f118, [%r26+1024];
	ld.shared.f32 	%f119, [%r26];
	add.f32 	%f120, %f118, %f119;
	st.shared.f32 	[%r26], %f120;
	ld.shared.f32 	%f121, [%r26+5120];
	ld.shared.f32 	%f122, [%r26+4096];
	add.f32 	%f123, %f121, %f122;
	st.shared.f32 	[%r26+4096], %f123;
$L__BB5_24:
	bar.sync 	0;
	setp.gt.u32 	%p18, %r2, 127;
	@%p18 bra 	$L__BB5_26;
	ld.shared.f32 	%f124, [%r26+512];
	ld.shared.f32 	%f125, [%r26];
	add.f32 	%f126, %f124, %f125;
	st.shared.f32 	[%r26], %f126;
	ld.shared.f32 	%f127, [%r26+4608];
	ld.shared.f32 	%f128, [%r26+4096];
	add.f32 	%f129, %f127, %f128;
	st.shared.f32 	[%r26+4096], %f129;
$L__BB5_26:
	bar.sync 	0;
	setp.gt.u32 	%p19, %r2, 63;
	@%p19 bra 	$L__BB5_28;
	ld.shared.f32 	%f130, [%r26+256];
	ld.shared.f32 	%f131, [%r26];
	add.f32 	%f132, %f130, %f131;
	st.shared.f32 	[%r26], %f132;
	ld.shared.f32 	%f133, [%r26+4352];
	ld.shared.f32 	%f134, [%r26+4096];
	add.f32 	%f135, %f133, %f134;
	st.shared.f32 	[%r26+4096], %f135;
$L__BB5_28:
	bar.sync 	0;
	setp.gt.u32 	%p21, %r2, 31;
	mov.pred 	%p42, 0;
	@%p21 bra 	$L__BB5_31;
	ld.volatile.shared.f32 	%f136, [%r26+128];
	ld.volatile.shared.f32 	%f137, [%r26];
	add.f32 	%f138, %f136, %f137;
	st.volatile.shared.f32 	[%r26], %f138;
	ld.volatile.shared.f32 	%f139, [%r26+4224];
	ld.volatile.shared.f32 	%f140, [%r26+4096];
	add.f32 	%f141, %f139, %f140;
	st.volatile.shared.f32 	[%r26+4096], %f141;
	ld.volatile.shared.f32 	%f142, [%r26+64];
	ld.volatile.shared.f32 	%f143, [%r26];
	add.f32 	%f144, %f142, %f143;
	st.volatile.shared.f32 	[%r26], %f144;
	ld.volatile.shared.f32 	%f145, [%r26+32];
	ld.volatile.shared.f32 	%f146, [%r26];
	add.f32 	%f147, %f145, %f146;
	st.volatile.shared.f32 	[%r26], %f147;
	ld.volatile.shared.f32 	%f148, [%r26+16];
	ld.volatile.shared.f32 	%f149, [%r26];
	add.f32 	%f150, %f148, %f149;
	st.volatile.shared.f32 	[%r26], %f150;
	ld.volatile.shared.f32 	%f151, [%r26+8];
	ld.volatile.shared.f32 	%f152, [%r26];
	add.f32 	%f153, %f151, %f152;
	st.volatile.shared.f32 	[%r26], %f153;
	ld.volatile.shared.f32 	%f154, [%r26+4];
	ld.volatile.shared.f32 	%f155, [%r26];
	add.f32 	%f156, %f154, %f155;
	st.volatile.shared.f32 	[%r26], %f156;
	ld.volatile.shared.f32 	%f157, [%r26+4160];
	ld.volatile.shared.f32 	%f158, [%r26+4096];
	add.f32 	%f159, %f157, %f158;
	st.volatile.shared.f32 	[%r26+4096], %f159;
	ld.volatile.shared.f32 	%f160, [%r26+4128];
	ld.volatile.shared.f32 	%f161, [%r26+4096];
	add.f32 	%f162, %f160, %f161;
	st.volatile.shared.f32 	[%r26+4096], %f162;
	ld.volatile.shared.f32 	%f163, [%r26+4112];
	ld.volatile.shared.f32 	%f164, [%r26+4096];
	add.f32 	%f165, %f163, %f164;
	st.volatile.shared.f32 	[%r26+4096], %f165;
	ld.volatile.shared.f32 	%f166, [%r26+4104];
	ld.volatile.shared.f32 	%f167, [%r26+4096];
	add.f32 	%f168, %f166, %f167;
	st.volatile.shared.f32 	[%r26+4096], %f168;
	ld.volatile.shared.f32 	%f169, [%r26+4100];
	ld.volatile.shared.f32 	%f170, [%r26+4096];
	add.f32 	%f171, %f169, %f170;
	st.volatile.shared.f32 	[%r26+4096], %f171;
	setp.ne.s32 	%p23, %r2, 0;
	@%p23 bra 	$L__BB5_31;
	ld.shared.f32 	%f172, [%r25];
	st.shared.f32 	[_ZZ30pearson_strategy6_opt_templateILi1024EEvPKfS1_PfiiiE10total_sumB], %f172;
	ld.shared.f32 	%f173, [%r25+4096];
	st.shared.f32 	[_ZZ30pearson_strategy6_opt_templateILi1024EEvPKfS1_PfiiiE9total_sqB], %f173;
	mov.pred 	%p42, -1;
$L__BB5_31:
	bar.sync 	0;
	setp.lt.s32 	%p25, %r45, 1;
	@%p25 bra 	$L__BB5_60;
	cvt.rn.f32.s32 	%f25, %r47;
	not.b32 	%r81, %r2;
	add.s32 	%r27, %r47, %r81;
	shr.u32 	%r82, %r27, 10;
	add.s32 	%r83, %r82, 1;
	and.b32  	%r28, %r83, 7;
	and.b32  	%r29, %r83, 3;
	and.b32  	%r84, %r83, 8388600;
	neg.s32 	%r30, %r84;
	add.s32 	%r87, %r79, %r78;
	add.s32 	%r31, %r87, 16384;
	mov.b32 	%r113, 0;
	cvt.u64.u32 	%rd20, %r2;
	not.pred 	%p39, %p42;
$L__BB5_33:
	setp.ge.s32 	%p26, %r2, %r47;
	mul.lo.s32 	%r88, %r113, %r47;
	cvt.s64.s32 	%rd5, %r88;
	mov.f32 	%f386, 0f00000000;
	mov.f32 	%f387, %f386;
	mov.f32 	%f388, %f386;
	@%p26 bra 	$L__BB5_45;
	setp.lt.u32 	%p27, %r27, 7168;
	mov.f32 	%f388, 0f00000000;
	mov.u32 	%r117, %r2;
	mov.f32 	%f387, %f388;
	mov.f32 	%f386, %f388;
	@%p27 bra 	$L__BB5_37;
	add.s64 	%rd21, %rd20, %rd5;
	shl.b64 	%rd22, %rd21, 2;
	add.s64 	%rd23, %rd2, %rd22;
	add.s64 	%rd40, %rd23, 16384;
	mov.f32 	%f388, 0f00000000;
	mov.u32 	%r114, %r31;
	mov.u32 	%r115, %r30;
	mov.u32 	%r117, %r2;
$L__BB5_36:
	.pragma "nounroll";
	ld.global.nc.f32 	%f178, [%rd40+-16384];
	ld.shared.f32 	%f179, [%r114+-16384];
	add.f32 	%f180, %f386, %f178;
	fma.rn.f32 	%f181, %f178, %f178, %f387;
	fma.rn.f32 	%f182, %f178, %f179, %f388;
	ld.global.nc.f32 	%f183, [%rd40+-12288];
	ld.shared.f32 	%f184, [%r114+-12288];
	add.f32 	%f185, %f180, %f183;
	fma.rn.f32 	%f186, %f183, %f183, %f181;
	fma.rn.f32 	%f187, %f183, %f184, %f182;
	ld.global.nc.f32 	%f188, [%rd40+-8192];
	ld.shared.f32 	%f189, [%r114+-8192];
	add.f32 	%f190, %f185, %f188;
	fma.rn.f32 	%f191, %f188, %f188, %f186;
	fma.rn.f32 	%f192, %f188, %f189, %f187;
	ld.global.nc.f32 	%f193, [%rd40+-4096];
	ld.shared.f32 	%f194, [%r114+-4096];
	add.f32 	%f195, %f190, %f193;
	fma.rn.f32 	%f196, %f193, %f193, %f191;
	fma.rn.f32 	%f197, %f193, %f194, %f192;
	ld.global.nc.f32 	%f198, [%rd40];
	ld.shared.f32 	%f199, [%r114];
	add.f32 	%f200, %f195, %f198;
	fma.rn.f32 	%f201, %f198, %f198, %f196;
	fma.rn.f32 	%f202, %f198, %f199, %f197;
	ld.global.nc.f32 	%f203, [%rd40+4096];
	ld.shared.f32 	%f204, [%r114+4096];
	add.f32 	%f205, %f200, %f203;
	fma.rn.f32 	%f206, %f203, %f203, %f201;
	fma.rn.f32 	%f207, %f203, %f204, %f202;
	ld.global.nc.f32 	%f208, [%rd40+8192];
	ld.shared.f32 	%f209, [%r114+8192];
	add.f32 	%f210, %f205, %f208;
	fma.rn.f32 	%f211, %f208, %f208, %f206;
	fma.rn.f32 	%f212, %f208, %f209, %f207;
	ld.global.nc.f32 	%f213, [%rd40+12288];
	ld.shared.f32 	%f214, [%r114+12288];
	add.f32 	%f386, %f210, %f213;
	fma.rn.f32 	%f387, %f213, %f213, %f211;
	fma.rn.f32 	%f388, %f213, %f214, %f212;
	add.s32 	%r117, %r117, 8192;
	add.s32 	%r115, %r115, 8;
	add.s64 	%rd40, %rd40, 32768;
	add.s32 	%r114, %r114, 32768;
	setp.ne.s32 	%p28, %r115, 0;
	@%p28 bra 	$L__BB5_36;
$L__BB5_37:
	setp.eq.s32 	%p29, %r28, 0;
	@%p29 bra 	$L__BB5_45;
	add.s32 	%r89, %r28, -1;
	setp.lt.u32 	%p30, %r89, 3;
	@%p30 bra 	$L__BB5_40;
	cvt.u64.u32 	%rd24, %r117;
	add.s64 	%rd25, %rd24, %rd5;
	shl.b64 	%rd26, %rd25, 2;
	add.s64 	%rd27, %rd2, %rd26;
	ld.global.nc.f32 	%f216, [%rd27];
	shl.b32 	%r90, %r117, 2;
	mov.u32 	%r91, s;
	add.s32 	%r92, %r91, %r90;
	ld.shared.f32 	%f217, [%r92];
	add.f32 	%f218, %f386, %f216;
	fma.rn.f32 	%f219, %f216, %f216, %f387;
	fma.rn.f32 	%f220, %f216, %f217, %f388;
	ld.global.nc.f32 	%f221, [%rd27+4096];
	ld.shared.f32 	%f222, [%r92+4096];
	add.f32 	%f223, %f218, %f221;
	fma.rn.f32 	%f224, %f221, %f221, %f219;
	fma.rn.f32 	%f225, %f221, %f222, %f220;
	ld.global.nc.f32 	%f226, [%rd27+8192];
	ld.shared.f32 	%f227, [%r92+8192];
	add.f32 	%f228, %f223, %f226;
	fma.rn.f32 	%f229, %f226, %f226, %f224;
	fma.rn.f32 	%f230, %f226, %f227, %f225;
	ld.global.nc.f32 	%f231, [%rd27+12288];
	ld.shared.f32 	%f232, [%r92+12288];
	add.f32 	%f386, %f228, %f231;
	fma.rn.f32 	%f387, %f231, %f231, %f229;
	fma.rn.f32 	%f388, %f231, %f232, %f230;
	add.s32 	%r117, %r117, 4096;
$L__BB5_40:
	setp.eq.s32 	%p31, %r29, 0;
	@%p31 bra 	$L__BB5_45;
	and.b32  	%r93, %r27, 3072;
	setp.eq.s32 	%p32, %r93, 0;
	@%p32 bra 	$L__BB5_43;
	cvt.u64.u32 	%rd28, %r117;
	add.s64 	%rd29, %rd28, %rd5;
	shl.b64 	%rd30, %rd29, 2;
	add.s64 	%rd31, %rd2, %rd30;
	ld.global.nc.f32 	%f234, [%rd31];
	shl.b32 	%r94, %r117, 2;
	mov.u32 	%r95, s;
	add.s32 	%r96, %r95, %r94;
	ld.shared.f32 	%f235, [%r96];
	add.f32 	%f236, %f386, %f234;
	fma.rn.f32 	%f237, %f234, %f234, %f387;
	fma.rn.f32 	%f238, %f234, %f235, %f388;
	ld.global.nc.f32 	%f239, [%rd31+4096];
	ld.shared.f32 	%f240, [%r96+4096];
	add.f32 	%f386, %f236, %f239;
	fma.rn.f32 	%f387, %f239, %f239, %f237;
	fma.rn.f32 	%f388, %f239, %f240, %f238;
	add.s32 	%r117, %r117, 2048;
$L__BB5_43:
	and.b32  	%r97, %r27, 1024;
	setp.ne.s32 	%p33, %r97, 0;
	@%p33 bra 	$L__BB5_45;
	cvt.u64.u32 	%rd32, %r117;
	add.s64 	%rd33, %rd32, %rd5;
	shl.b64 	%rd34, %rd33, 2;
	add.s64 	%rd35, %rd2, %rd34;
	ld.global.nc.f32 	%f241, [%rd35];
	shl.b32 	%r98, %r117, 2;
	mov.u32 	%r99, s;
	add.s32 	%r100, %r99, %r98;
	ld.shared.f32 	%f242, [%r100];
	add.f32 	%f386, %f386, %f241;
	fma.rn.f32 	%f387, %f241, %f241, %f387;
	fma.rn.f32 	%f388, %f241, %f242, %f388;
$L__BB5_45:
	setp.gt.u32 	%p34, %r2, 511;
	st.shared.f32 	[%r26], %f386;
	st.shared.f32 	[%r26+4096], %f387;
	st.shared.f32 	[%r26+8192], %f388;
	bar.sync 	0;
	@%p34 bra 	$L__BB5_47;
	ld.shared.f32 	%f243, [%r26+2048];
	ld.shared.f32 	%f244, [%r26];
	add.f32 	%f245, %f243, %f244;
	st.shared.f32 	[%r26], %f245;
	ld.shared.f32 	%f246, [%r26+6144];
	ld.shared.f32 	%f247, [%r26+4096];
	add.f32 	%f248, %f246, %f247;
	st.shared.f32 	[%r26+4096], %f248;
	ld.shared.f32 	%f249, [%r26+10240];
	ld.shared.f32 	%f250, [%r26+8192];
	add.f32 	%f251, %f249, %f250;
	st.shared.f32 	[%r26+8192], %f251;
$L__BB5_47:
	setp.gt.u32 	%p35, %r2, 255;
	bar.sync 	0;
	@%p35 bra 	$L__BB5_49;
	ld.shared.f32 	%f252, [%r26+1024];
	ld.shared.f32 	%f253, [%r26];
	add.f32 	%f254, %f252, %f253;
	st.shared.f32 	[%r26], %f254;
	ld.shared.f32 	%f255, [%r26+5120];
	ld.shared.f32 	%f256, [%r26+4096];
	add.f32 	%f257, %f255, %f256;
	st.shared.f32 	[%r26+4096], %f257;
	ld.shared.f32 	%f258, [%r26+9216];
	ld.shared.f32 	%f259, [%r26+8192];
	add.f32 	%f260, %f258, %f259;
	st.shared.f32 	[%r26+8192], %f260;
$L__BB5_49:
	setp.gt.u32 	%p36, %r2, 127;
	bar.sync 	0;
	@%p36 bra 	$L__BB5_51;
	ld.shared.f32 	%f261, [%r26+512];
	ld.shared.f32 	%f262, [%r26];
	add.f32 	%f263, %f261, %f262;
	st.shared.f32 	[%r26], %f263;
	ld.shared.f32 	%f264, [%r26+4608];
	ld.shared.f32 	%f265, [%r26+4096];
	add.f32 	%f266, %f264, %f265;
	st.shared.f32 	[%r26+4096], %f266;
	ld.shared.f32 	%f267, [%r26+8704];
	ld.shared.f32 	%f268, [%r26+8192];
	add.f32 	%f269, %f267, %f268;
	st.shared.f32 	[%r26+8192], %f269;
$L__BB5_51:
	setp.gt.u32 	%p37, %r2, 63;
	bar.sync 	0;
	@%p37 bra 	$L__BB5_53;
	ld.shared.f32 	%f270, [%r26+256];
	ld.shared.f32 	%f271, [%r26];
	add.f32 	%f272, %f270, %f271;
	st.shared.f32 	[%r26], %f272;
	ld.shared.f32 	%f273, [%r26+4352];
	ld.shared.f32 	%f274, [%r26+4096];
	add.f32 	%f275, %f273, %f274;
	st.shared.f32 	[%r26+4096], %f275;
	ld.shared.f32 	%f276, [%r26+8448];
	ld.shared.f32 	%f277, [%r26+8192];
	add.f32 	%f278, %f276, %f277;
	st.shared.f32 	[%r26+8192], %f278;
$L__BB5_53:
	setp.gt.u32 	%p38, %r2, 31;
	bar.sync 	0;
	@%p38 bra 	$L__BB5_55;
	ld.volatile.shared.f32 	%f279, [%r26+128];
	ld.volatile.shared.f32 	%f280, [%r26];
	add.f32 	%f281, %f279, %f280;
	st.volatile.shared.f32 	[%r26], %f281;
	ld.volatile.shared.f32 	%f282, [%r26+4224];
	ld.volatile.shared.f32 	%f283, [%r26+4096];
	add.f32 	%f284, %f282, %f283;
	st.volatile.shared.f32 	[%r26+4096], %f284;
	ld.volatile.shared.f32 	%f285, [%r26+8320];
	ld.volatile.shared.f32 	%f286, [%r26+8192];
	add.f32 	%f287, %f285, %f286;
	st.volatile.shared.f32 	[%r26+8192], %f287;
	ld.volatile.shared.f32 	%f288, [%r26+64];
	ld.volatile.shared.f32 	%f289, [%r26];
	add.f32 	%f290, %f288, %f289;
	st.volatile.shared.f32 	[%r26], %f290;
	ld.volatile.shared.f32 	%f291, [%r26+32];
	ld.volatile.shared.f32 	%f292, [%r26];
	add.f32 	%f293, %f291, %f292;
	st.volatile.shared.f32 	[%r26], %f293;
	ld.volatile.shared.f32 	%f294, [%r26+16];
	ld.volatile.shared.f32 	%f295, [%r26];
	add.f32 	%f296, %f294, %f295;
	st.volatile.shared.f32 	[%r26], %f296;
	ld.volatile.shared.f32 	%f297, [%r26+8];
	ld.volatile.shared.f32 	%f298, [%r26];
	add.f32 	%f299, %f297, %f298;
	st.volatile.shared.f32 	[%r26], %f299;
	ld.volatile.shared.f32 	%f300, [%r26+4];
	ld.volatile.shared.f32 	%f301, [%r26];
	add.f32 	%f302, %f300, %f301;
	st.volatile.shared.f32 	[%r26], %f302;
	ld.volatile.shared.f32 	%f303, [%r26+4160];
	ld.volatile.shared.f32 	%f304, [%r26+4096];
	add.f32 	%f305, %f303, %f304;
	st.volatile.shared.f32 	[%r26+4096], %f305;
	ld.volatile.shared.f32 	%f306, [%r26+4128];
	ld.volatile.shared.f32 	%f307, [%r26+4096];
	add.f32 	%f308, %f306, %f307;
	st.volatile.shared.f32 	[%r26+4096], %f308;
	ld.volatile.shared.f32 	%f309, [%r26+4112];
	ld.volatile.shared.f32 	%f310, [%r26+4096];
	add.f32 	%f311, %f309, %f310;
	st.volatile.shared.f32 	[%r26+4096], %f311;
	ld.volatile.shared.f32 	%f312, [%r26+4104];
	ld.volatile.shared.f32 	%f313, [%r26+4096];
	add.f32 	%f314, %f312, %f313;
	st.volatile.shared.f32 	[%r26+4096], %f314;
	ld.volatile.shared.f32 	%f315, [%r26+4100];
	ld.volatile.shared.f32 	%f316, [%r26+4096];
	add.f32 	%f317, %f315, %f316;
	st.volatile.shared.f32 	[%r26+4096], %f317;
	ld.volatile.shared.f32 	%f318, [%r26+8256];
	ld.volatile.shared.f32 	%f319, [%r26+8192];
	add.f32 	%f320, %f318, %f319;
	st.volatile.shared.f32 	[%r26+8192], %f320;
	ld.volatile.shared.f32 	%f321, [%r26+8224];
	ld.volatile.shared.f32 	%f322, [%r26+8192];
	add.f32 	%f323, %f321, %f322;
	st.volatile.shared.f32 	[%r26+8192], %f323;
	ld.volatile.shared.f32 	%f324, [%r26+8208];
	ld.volatile.shared.f32 	%f325, [%r26+8192];
	add.f32 	%f326, %f324, %f325;
	st.volatile.shared.f32 	[%r26+8192], %f326;
	ld.volatile.shared.f32 	%f327, [%r26+8200];
	ld.volatile.shared.f32 	%f328, [%r26+8192];
	add.f32 	%f329, %f327, %f328;
	st.volatile.shared.f32 	[%r26+8192], %f329;
	ld.volatile.shared.f32 	%f330, [%r26+8196];
	ld.volatile.shared.f32 	%f331, [%r26+8192];
	add.f32 	%f332, %f330, %f331;
	st.volatile.shared.f32 	[%r26+8192], %f332;
$L__BB5_55:
	@%p39 bra 	$L__BB5_59;
	ld.shared.f32 	%f333, [%r25];
	ld.shared.f32 	%f334, [%r25+4096];
	ld.shared.f32 	%f335, [%r25+8192];
	mul.f32 	%f336, %f335, %f25;
	ld.shared.f32 	%f337, [_ZZ30pearson_strategy6_opt_templateILi1024EEvPKfS1_PfiiiE10total_sumB];
	mul.f32 	%f338, %f333, %f337;
	sub.f32 	%f62, %f336, %f338;
	mul.f32 	%f339, %f334, %f25;
	mul.f32 	%f340, %f333, %f333;
	sub.f32 	%f341, %f339, %f340;
	ld.shared.f32 	%f342, [_ZZ30pearson_strategy6_opt_templateILi1024EEvPKfS1_PfiiiE9total_sqB];
	mul.f32 	%f343, %f342, %f25;
	mul.f32 	%f344, %f337, %f337;
	sub.f32 	%f345, %f343, %f344;
	sqrt.rn.f32 	%f346, %f341;
	sqrt.rn.f32 	%f347, %f345;
	mul.f32 	%f63, %f346, %f347;
	setp.leu.f32 	%p40, %f63, 0f2B8CBCCC;
	@%p40 bra 	$L__BB5_58;
	div.rn.f32 	%f348, %f62, %f63;
	mad.lo.s32 	%r103, %r113, %r46, %r1;
	mul.wide.s32 	%rd38, %r103, 4;
	add.s64 	%rd39, %rd3, %rd38;
	st.global.f32 	[%rd39], %f348;
	bra.uni 	$L__BB5_59;
$L__BB5_58:
	mad.lo.s32 	%r101, %r113, %r46, %r1;
	mul.wide.s32 	%rd36, %r101, 4;
	add.s64 	%rd37, %rd3, %rd36;
	mov.b32 	%r102, 0;
	st.global.u32 	[%rd37], %r102;
$L__BB5_59:
	bar.sync 	0;
	add.s32 	%r113, %r113, 1;
	setp.ne.s32 	%p41, %r113, %r45;
	@%p41 bra 	$L__BB5_33;
$L__BB5_60:
	ret;

}


// ===== COMPILED SASS (sm_100) =====

	.target	sm_100

	.elftype	@"ET_EXEC"


//--------------------- .note.nv.tkinfo           --------------------------
	.section	.note.nv.tkinfo,"",@"SHT_NOTE"
	.sectionflags	@"SHF_NOTE_NV_TKINFO"
	.tkinfo
        /*0018*/ 	.word	0x00000002
        /*0030*/ 	.string	""
        /*0030*/ 	.string	"ptxas"
        /*0030*/ 	.string	"Cuda compilation tools, release 13.0, V13.0.88"
        /*0030*/ 	.string	"Build cuda_13.0.r13.0/compiler.36424714_0"
        /*0030*/ 	.string	"-arch sm_100 -m 64 "



//--------------------- .note.nv.cuinfo           --------------------------
	.section	.note.nv.cuinfo,"",@"SHT_NOTE"
	.sectionflags	@"SHF_NOTE_NV_CUINFO"
        /*0018*/ 	.short	0x0002
        /*001a*/ 	.short	0x0064
        /*001c*/ 	.short	0x0082
	.zero		2


//--------------------- .nv.info                  --------------------------
	.section	.nv.info,"",@"SHT_CUDA_INFO"
	.align	4


	//----- nvinfo : EIATTR_REGCOUNT
	.align		4
        /*0000*/ 	.byte	0x04, 0x2f
        /*0002*/ 	.short	(.L_1 - .L_0)
	.align		4
.L_0:
        /*0004*/ 	.word	index@(_Z30pearson_strategy6_opt_templateILi32EEvPKfS1_Pfiii)
        /*0008*/ 	.word	0x00000020


	//----- nvinfo : EIATTR_FRAME_SIZE
	.align		4
.L_1:
        /*000c*/ 	.byte	0x04, 0x11
        /*000e*/ 	.short	(.L_3 - .L_2)
	.align		4
.L_2:
        /*0010*/ 	.word	index@($__internal_11_$__cuda_sm3x_div_rn_noftz_f32_slowpath)
        /*0014*/ 	.word	0x00000000


	//----- nvinfo : EIATTR_FRAME_SIZE
	.align		4
.L_3:
        /*0018*/ 	.byte	0x04, 0x11
        /*001a*/ 	.short	(.L_5 - .L_4)
	.align		4
.L_4:
        /*001c*/ 	.word	index@($__internal_10_$__cuda_sm20_sqrt_rn_f32_slowpath)
        /*0020*/ 	.word	0x00000000


	//----- nvinfo : EIATTR_FRAME_SIZE
	.align		4
.L_5:
        /*0024*/ 	.byte	0x04, 0x11
        /*0026*/ 	.short	(.L_7 - .L_6)
	.align		4
.L_6:
        /*0028*/ 	.word	index@(_Z30pearson_strategy6_opt_templateILi32EEvPKfS1_Pfiii)
        /*002c*/ 	.word	0x00000000


	//----- nvinfo : EIATTR_REGCOUNT
	.align		4
.L_7:
        /*0030*/ 	.byte	0x04, 0x2f
        /*0032*/ 	.short	(.L_9 - .L_8)
	.align		4
.L_8:
        /*0034*/ 	.word	index@(_Z30pearson_strategy6_opt_templateILi64EEvPKfS1_Pfiii)
        /*0038*/ 	.word	0x00000020


	//----- nvinfo : EIATTR_FRAME_SIZE
	.align		4
.L_9:
        /*003c*/ 	.byte	0x04, 0x11
        /*003e*/ 	.short	(.L_11 - .L_10)
	.align		4
.L_10:
        /*0040*/ 	.word	index@($__internal_9_$__cuda_sm3x_div_rn_noftz_f32_slowpath)
        /*0044*/ 	.word	0x00000000


	//----- nvinfo : EIATTR_FRAME_SIZE
	.align		4
.L_11:
        /*0048*/ 	.byte	0x04, 0x11
        /*004a*/ 	.short	(.L_13 - .L_12)
	.align		4
.L_12:
        /*004c*/ 	.word	index@($__internal_8_$__cuda_sm20_sqrt_rn_f32_slowpath)
        /*0050*/ 	.word	0x00000000


	//----- nvinfo : EIATTR_FRAME_SIZE
	.align		4
.L_13:
        /*0054*/ 	.byte	0x04, 0x11
        /*0056*/ 	.short	(.L_15 - .L_14)
	.align		4
.L_14:
        /*0058*/ 	.word	index@(_Z30pearson_strategy6_opt_templateILi64EEvPKfS1_Pfiii)
        /*005c*/ 	.word	0x00000000


	//----- nvinfo : EIATTR_REGCOUNT
	.align		4
.L_15:
        /*0060*/ 	.byte	0x04, 0x2f
        /*0062*/ 	.short	(.L_17 - .L_16)
	.align		4
.L_16:
        /*0064*/ 	.word	index@(_Z30pearson_strategy6_opt_templateILi128EEvPKfS1_Pfiii)
        /*0068*/ 	.word	0x00000020


	//----- nvinfo : EIATTR_FRAME_SIZE
	.align		4
.L_17:
        /*006c*/ 	.byte	0x04, 0x11
        /*006e*/ 	.short	(.L_19 - .L_18)
	.align		4
.L_18:
        /*0070*/ 	.word	index@($__internal_7_$__cuda_sm3x_div_rn_noftz_f32_slowpath)
        /*0074*/ 	.word	0x00000000


	//----- nvinfo : EIATTR_FRAME_SIZE
	.align		4
.L_19:
        /*0078*/ 	.byte	0x04, 0x11
        /*007a*/ 	.short	(.L_21 - .L_20)
	.align		4
.L_20:
        /*007c*/ 	.word	index@($__internal_6_$__cuda_sm20_sqrt_rn_f32_slowpath)
        /*0080*/ 	.word	0x00000000


	//----- nvinfo : EIATTR_FRAME_SIZE
	.align		4
.L_21:
        /*0084*/ 	.byte	0x04, 0x11
        /*0086*/ 	.short	(.L_23 - .L_22)
	.align		4
.L_22:
        /*0088*/ 	.word	index@(_Z30pearson_strategy6_opt_templateILi128EEvPKfS1_Pfiii)
        /*008c*/ 	.word	0x00000000


	//----- nvinfo : EIATTR_REGCOUNT
	.align		4
.L_23:
        /*0090*/ 	.byte	0x04, 0x2f
        /*0092*/ 	.short	(.L_25 - .L_24)
	.align		4
.L_24:
        /*0094*/ 	.word	index@(_Z30pearson_strategy6_opt_templateILi256EEvPKfS1_Pfiii)
        /*0098*/ 	.word	0x00000020


	//----- nvinfo : EIATTR_FRAME_SIZE
	.align		4
.L_25:
        /*009c*/ 	.byte	0x04, 0x11
        /*009e*/ 	.short	(.L_27 - .L_26)
	.align		4
.L_26:
        /*00a0*/ 	.word	index@($__internal_5_$__cuda_sm3x_div_rn_noftz_f32_slowpath)
        /*00a4*/ 	.word	0x00000000


	//----- nvinfo : EIATTR_FRAME_SIZE
	.align		4
.L_27:
        /*00a8*/ 	.byte	0x04, 0x11
        /*00aa*/ 	.short	(.L_29 - .L_28)
	.align		4
.L_28:
        /*00ac*/ 	.word	index@($__internal_4_$__cuda_sm20_sqrt_rn_f32_slowpath)
        /*00b0*/ 	.word	0x00000000


	//----- nvinfo : EIATTR_FRAME_SIZE
	.align		4
.L_29:
        /*00b4*/ 	.byte	0x04, 0x11
        /*00b6*/ 	.short	(.L_31 - .L_30)
	.align		4
.L_30:
        /*00b8*/ 	.word	index@(_Z30pearson_strategy6_opt_templateILi256EEvPKfS1_Pfiii)
        /*00bc*/ 	.word	0x00000000


	//----- nvinfo : EIATTR_REGCOUNT
	.align		4
.L_31:
        /*00c0*/ 	.byte	0x04, 0x2f
        /*00c2*/ 	.short	(.L_33 - .L_32)
	.align		4
.L_32:
        /*00c4*/ 	.word	index@(_Z30pearson_strategy6_opt_templateILi512EEvPKfS1_Pfiii)
        /*00c8*/ 	.word	0x00000020


	//----- nvinfo : EIATTR_FRAME_SIZE
	.align		4
.L_33:
        /*00cc*/ 	.byte	0x04, 0x11
        /*00ce*/ 	.short	(.L_35 - .L_34)
	.align		4
.L_34:
        /*00d0*/ 	.word	index@($__internal_3_$__cuda_sm3x_div_rn_noftz_f32_slowpath)
        /*00d4*/ 	.word	0x00000000


	//----- nvinfo : EIATTR_FRAME_SIZE
	.align		4
.L_35:
        /*00d8*/ 	.byte	0x04, 0x11
        /*00da*/ 	.short	(.L_37 - .L_36)
	.align		4
.L_36:
        /*00dc*/ 	.word	index@($__internal_2_$__cuda_sm20_sqrt_rn_f32_slowpath)
        /*00e0*/ 	.word	0x00000000


	//----- nvinfo : EIATTR_FRAME_SIZE
	.align		4
.L_37:
        /*00e4*/ 	.byte	0x04, 0x11
        /*00e6*/ 	.short	(.L_39 - .L_38)
	.align		4
.L_38:
        /*00e8*/ 	.word	index@(_Z30pearson_strategy6_opt_templateILi512EEvPKfS1_Pfiii)
        /*00ec*/ 	.word	0x00000000


	//----- nvinfo : EIATTR_REGCOUNT
	.align		4
.L_39:
        /*00f0*/ 	.byte	0x04, 0x2f
        /*00f2*/ 	.short	(.L_41 - .L_40)
	.align		4
.L_40:
        /*00f4*/ 	.word	index@(_Z30pearson_strategy6_opt_templateILi1024EEvPKfS1_Pfiii)
        /*00f8*/ 	.word	0x00000020


	//----- nvinfo : EIATTR_FRAME_SIZE
	.align		4
.L_41:
        /*00fc*/ 	.byte	0x04, 0x11
        /*00fe*/ 	.short	(.L_43 - .L_42)
	.align		4
.L_42:
        /*0100*/ 	.word	index@($__internal_1_$__cuda_sm3x_div_rn_noftz_f32_slowpath)
        /*0104*/ 	.word	0x00000000


	//----- nvinfo : EIATTR_FRAME_SIZE
	.align		4
.L_43:
        /*0108*/ 	.byte	0x04, 0x11
        /*010a*/ 	.short	(.L_45 - .L_44)
	.align		4
.L_44:
        /*010c*/ 	.word	index@($__internal_0_$__cuda_sm20_sqrt_rn_f32_slowpath)
        /*0110*/ 	.word	0x00000000


	//----- nvinfo : EIATTR_FRAME_SIZE
	.align		4
.L_45:
        /*0114*/ 	.byte	0x04, 0x11
        /*0116*/ 	.short	(.L_47 - .L_46)
	.align		4
.L_46:
        /*0118*/ 	.word	index@(_Z30pearson_strategy6_opt_templateILi1024EEvPKfS1_Pfiii)
        /*011c*/ 	.word	0x00000000


	//----- nvinfo : EIATTR_MIN_STACK_SIZE
	.align		4
.L_47:
        /*0120*/ 	.byte	0x04, 0x12
        /*0122*/ 	.short	(.L_49 - .L_48)
	.align		4
.L_48:
        /*0124*/ 	.word	index@(_Z30pearson_strategy6_opt_templateILi1024EEvPKfS1_Pfiii)
        /*0128*/ 	.word	0x00000000


	//----- nvinfo : EIATTR_MIN_STACK_SIZE
	.align		4
.L_49:
        /*012c*/ 	.byte	0x04, 0x12
        /*012e*/ 	.short	(.L_51 - .L_50)
	.align		4
.L_50:
        /*0130*/ 	.word	index@(_Z30pearson_strategy6_opt_templateILi512EEvPKfS1_Pfiii)
        /*0134*/ 	.word	0x00000000


	//----- nvinfo : EIATTR_MIN_STACK_SIZE
	.align		4
.L_51:
        /*0138*/ 	.byte	0x04, 0x12
        /*013a*/ 	.short	(.L_53 - .L_52)
	.align		4
.L_52:
        /*013c*/ 	.word	index@(_Z30pearson_strategy6_opt_templateILi256EEvPKfS1_Pfiii)
        /*0140*/ 	.word	0x00000000


	//----- nvinfo : EIATTR_MIN_STACK_SIZE
	.align		4
.L_53:
        /*0144*/ 	.byte	0x04, 0x12
        /*0146*/ 	.short	(.L_55 - .L_54)
	.align		4
.L_54:
        /*0148*/ 	.word	index@(_Z30pearson_strategy6_opt_templateILi128EEvPKfS1_Pfiii)
        /*014c*/ 	.word	0x00000000


	//----- nvinfo : EIATTR_MIN_STACK_SIZE
	.align		4
.L_55:
        /*0150*/ 	.byte	0x04, 0x12
        /*0152*/ 	.short	(.L_57 - .L_56)
	.align		4
.L_56:
        /*0154*/ 	.word	index@(_Z30pearson_strategy6_opt_templateILi64EEvPKfS1_Pfiii)
        /*0158*/ 	.word	0x00000000


	//----- nvinfo : EIATTR_MIN_STACK_SIZE
	.align		4
.L_57:
        /*015c*/ 	.byte	0x04, 0x12
        /*015e*/ 	.short	(.L_59 - .L_58)
	.align		4
.L_58:
        /*0160*/ 	.word	index@(_Z30pearson_strategy6_opt_templateILi32EEvPKfS1_Pfiii)
        /*0164*/ 	.word	0x00000000
.L_59:


//--------------------- .nv.compat                --------------------------
	.section	.nv.compat,"",@"SHT_CUDA_COMPAT_INFO"
	.align	4
        /*0000*/ 	.byte	0x02, 0x09, 0x00, 0x00, 0x02, 0x02, 0x01, 0x00, 0x02, 0x05, 0x05, 0x00, 0x03, 0x07, 0x01, 0x01
        /*0010*/ 	.byte	0x02, 0x03, 0x00, 0x00, 0x02, 0x06, 0x01, 0x00, 0x04, 0x0b, 0x08, 0x00, 0x01, 0x00, 0x00, 0x00
        /*0020*/ 	.byte	0x00, 0x00, 0x00, 0x00


//--------------------- .nv.info._Z30pearson_strategy6_opt_templateILi1024EEvPKfS1_Pfiii --------------------------
	.section	.nv.info._Z30pearson_strategy6_opt_templateILi1024EEvPKfS1_Pfiii,"",@"SHT_CUDA_INFO"
	.sectionflags	@""
	.align	4


	//----- nvinfo : EIATTR_CUDA_API_VERSION
	.align		4
        /*0000*/ 	.byte	0x04, 0x37
        /*0002*/ 	.short	(.L_61 - .L_60)
.L_60:
        /*0004*/ 	.word	0x00000082


	//----- nvinfo : EIATTR_KPARAM_INFO
	.align		4
.L_61:
        /*0008*/ 	.byte	0x04, 0x17
        /*000a*/ 	.short	(.L_63 - .L_62)
.L_62:
        /*000c*/ 	.word	0x00000000
        /*0010*/ 	.short	0x0005
        /*0012*/ 	.short	0x0020
        /*0014*/ 	.byte	0x00, 0xf0, 0x11, 0x00


	//----- nvinfo : EIATTR_KPARAM_INFO
	.align		4
.L_63:
        /*0018*/ 	.byte	0x04, 0x17
        /*001a*/ 	.short	(.L_65 - .L_64)
.L_64:
        /*001c*/ 	.word	0x00000000
        /*0020*/ 	.short	0x0004
        /*0022*/ 	.short	0x001c
        /*0024*/ 	.byte	0x00, 0xf0, 0x11, 0x00


	//----- nvinfo : EIATTR_KPARAM_INFO
	.align		4
.L_65:
        /*0028*/ 	.byte	0x04, 0x17
        /*002a*/ 	.short	(.L_67 - .L_66)
.L_66:
        /*002c*/ 	.word	0x00000000
        /*0030*/ 	.short	0x0003
        /*0032*/ 	.short	0x0018
        /*0034*/ 	.byte	0x00, 0xf0, 0x11, 0x00


	//----- nvinfo : EIATTR_KPARAM_INFO
	.align		4
.L_67:
        /*0038*/ 	.byte	0x04, 0x17
        /*003a*/ 	.short	(.L_69 - .L_68)
.L_68:
        /*003c*/ 	.word	0x00000000
        /*0040*/ 	.short	0x0002
        /*0042*/ 	.short	0x0010
        /*0044*/ 	.byte	0x00, 0xf5, 0x21, 0x00


	//----- nvinfo : EIATTR_KPARAM_INFO
	.align		4
.L_69:
        /*0048*/ 	.byte	0x04, 0x17
        /*004a*/ 	.short	(.L_71 - .L_70)
.L_70:
        /*004c*/ 	.word	0x00000000
        /*0050*/ 	.short	0x0001
        /*0052*/ 	.short	0x0008
        /*0054*/ 	.byte	0x00, 0xf5, 0x21, 0x00


	//----- nvinfo : EIATTR_KPARAM_INFO
	.align		4
.L_71:
        /*0058*/ 	.byte	0x04, 0x17
        /*005a*/ 	.short	(.L_73 - .L_72)
.L_72:
        /*005c*/ 	.word	0x00000000
        /*0060*/ 	.short	0x0000
        /*0062*/ 	.short	0x0000
        /*0064*/ 	.byte	0x00, 0xf5, 0x21, 0x00


	//----- nvinfo : EIATTR_SPARSE_MMA_MASK
	.align		4
.L_73:
        /*0068*/ 	.byte	0x03, 0x50
        /*006a*/ 	.short	0x0000


	//----- nvinfo : EIATTR_MAXREG_COUNT
	.align		4
        /*006c*/ 	.byte	0x03, 0x1b
        /*006e*/ 	.short	0x00ff


	//----- nvinfo : EIATTR_NUM_BARRIERS
	.align		4
        /*0070*/ 	.byte	0x02, 0x4c
        /*0072*/ 	.byte	0x01
	.zero		1


	//----- nvinfo : EIATTR_MERCURY_ISA_VERSION
	.align		4
        /*0074*/ 	.byte	0x03, 0x5f
        /*0076*/ 	.short	0x0101


	//----- nvinfo : EIATTR_VRC_CTA_INIT_COUNT
	.align		4
        /*0078*/ 	.byte	0x02, 0x4a
	.zero		1
	.zero		1


	//----- nvinfo : EIATTR_EXIT_INSTR_OFFSETS
	.align		4
        /*007c*/ 	.byte	0x04, 0x1c
        /*007e*/ 	.short	(.L_75 - .L_74)


	//   ....[0]....
.L_74:
        /*0080*/ 	.word	0x00000040


	//   ....[1]....
        /*0084*/ 	.word	0x000017b0


	//   ....[2]....
        /*0088*/ 	.word	0x00003060


	//----- nvinfo : EIATTR_CRS_STACK_SIZE
	.align		4
.L_75:
        /*008c*/ 	.byte	0x04, 0x1e
        /*008e*/ 	.short	(.L_77 - .L_76)
.L_76:
        /*0090*/ 	.word	0x00000000


	//----- nvinfo : EIATTR_CBANK_PARAM_SIZE
	.align		4
.L_77:
        /*0094*/ 	.byte	0x03, 0x19
        /*0096*/ 	.short	0x0024


	//----- nvinfo : EIATTR_PARAM_CBANK
	.align		4
        /*0098*/ 	.byte	0x04, 0x0a
        /*009a*/ 	.short	(.L_79 - .L_78)
	.align		4
.L_78:
        /*009c*/ 	.word	index@(.nv.constant0._Z30pearson_strategy6_opt_templateILi1024EEvPKfS1_Pfiii)
        /*00a0*/ 	.short	0x0380
        /*00a2*/ 	.short	0x0024


	//----- nvinfo : EIATTR_SW_WAR
	.align		4
.L_79:
        /*00a4*/ 	.byte	0x04, 0x36
        /*00a6*/ 	.short	(.L_81 - .L_80)
.L_80:
        /*00a8*/ 	.word	0x00000008
.L_81:


//--------------------- .nv.info._Z30pearson_strategy6_opt_templateILi512EEvPKfS1_Pfiii --------------------------
	.section	.nv.info._Z30pearson_strategy6_opt_templateILi512EEvPKfS1_Pfiii,"",@"SHT_CUDA_INFO"
	.sectionflags	@""
	.align	4


	//----- nvinfo : EIATTR_CUDA_API_VERSION
	.align		4
        /*0000*/ 	.byte	0x04, 0x37
        /*0002*/ 	.short	(.L_83 - .L_82)
.L_82:
        /*0004*/ 	.word	0x00000082


	//----- nvinfo : EIATTR_KPARAM_INFO
	.align		4
.L_83:
        /*0008*/ 	.byte	0x04, 0x17
        /*000a*/ 	.short	(.L_85 - .L_84)
.L_84:
        /*000c*/ 	.word	0x00000000
        /*0010*/ 	.short	0x0005
        /*0012*/ 	.short	0x0020
        /*0014*/ 	.byte	0x00, 0xf0, 0x11, 0x00


	//----- nvinfo : EIATTR_KPARAM_INFO
	.align		4
.L_85:
        /*0018*/ 	.byte	0x04, 0x17
        /*001a*/ 	.short	(.L_87 - .L_86)
.L_86:
        /*001c*/ 	.word	0x00000000
        /*0020*/ 	.short	0x0004
        /*0022*/ 	.short	0x001c
        /*0024*/ 	.byte	0x00, 0xf0, 0x11, 0x00


	//----- nvinfo : EIATTR_KPARAM_INFO
	.align		4
.L_87:
        /*0028*/ 	.byte	0x04, 0x17
        /*002a*/ 	.short	(.L_89 - .L_88)
.L_88:
        /*002c*/ 	.word	0x00000000
        /*0030*/ 	.short	0x0003
        /*0032*/ 	.short	0x0018
        /*0034*/ 	.byte	0x00, 0xf0, 0x11, 0x00


	//----- nvinfo : EIATTR_KPARAM_INFO
	.align		4
.L_89:
        /*0038*/ 	.byte	0x04, 0x17
        /*003a*/ 	.short	(.L_91 - .L_90)
.L_90:
        /*003c*/ 	.word	0x00000000
        /*0040*/ 	.short	0x0002
        /*0042*/ 	.short	0x0010
        /*0044*/ 	.byte	0x00, 0xf5, 0x21, 0x00


	//----- nvinfo : EIATTR_KPARAM_INFO
	.align		4
.L_91:
        /*0048*/ 	.byte	0x04, 0x17
        /*004a*/ 	.short	(.L_93 - .L_92)
.L_92:
        /*004c*/ 	.word	0x00000000
        /*0050*/ 	.short	0x0001
        /*0052*/ 	.short	0x0008
        /*0054*/ 	.byte	0x00, 0xf5, 0x21, 0x00


	//----- nvinfo : EIATTR_KPARAM_INFO
	.align		4
.L_93:
        /*0058*/ 	.byte	0x04, 0x17
        /*005a*/ 	.short	(.L_95 - .L_94)
.L_94:
        /*005c*/ 	.word	0x00000000
        /*0060*/ 	.short	0x0000
        /*0062*/ 	.short	0x0000
        /*0064*/ 	.byte	0x00, 0xf5, 0x21, 0x00


	//----- nvinfo : EIATTR_SPARSE_MMA_MASK
	.align		4
.L_95:
        /*0068*/ 	.byte	0x03, 0x50
        /*006a*/ 	.short	0x0000


	//----- nvinfo : EIATTR_MAXREG_COUNT
	.align		4
        /*006c*/ 	.byte	0x03, 0x1b
        /*006e*/ 	.short	0x00ff


	//----- nvinfo : EIATTR_NUM_BARRIERS
	.align		4
        /*0070*/ 	.byte	0x02, 0x4c
        /*0072*/ 	.byte	0x01
	.zero		1


	//----- nvinfo : EIATTR_MERCURY_ISA_VERSION
	.align		4
        /*0074*/ 	.byte	0x03, 0x5f
        /*0076*/ 	.short	0x0101


	//----- nvinfo : EIATTR_VRC_CTA_INIT_COUNT
	.align		4
        /*0078*/ 	.byte	0x02, 0x4a
	.zero		1
	.zero		1


	//----- nvinfo : EIATTR_EXIT_INSTR_OFFSETS
	.align		4
        /*007c*/ 	.byte	0x04, 0x1c
        /*007e*/ 	.short	(.L_97 - .L_96)


	//   ....[0]....
.L_96:
        /*0080*/ 	.word	0x00000040


	//   ....[1]....
        /*0084*/ 	.word	0x00001710


	//   ....[2]....
        /*0088*/ 	.word	0x00002eb0


	//----- nvinfo : EIATTR_CRS_STACK_SIZE
	.align		4
.L_97:
        /*008c*/ 	.byte	0x04, 0x1e
        /*008e*/ 	.short	(.L_99 - .L_98)
.L_98:
        /*0090*/ 	.word	0x00000000


	//----- nvinfo : EIATTR_CBANK_PARAM_SIZE
	.align		4
.L_99:
        /*0094*/ 	.byte	0x03, 0x19
        /*0096*/ 	.short	0x0024


	//----- nvinfo : EIATTR_PARAM_CBANK
	.align		4
        /*0098*/ 	.byte	0x04, 0x0a
        /*009a*/ 	.short	(.L_101 - .L_100)
	.align		4
.L_100:
        /*009c*/ 	.word	index@(.nv.constant0._Z30pearson_strategy6_opt_templateILi512EEvPKfS1_Pfiii)
        /*00a0*/ 	.short	0x0380
        /*00a2*/ 	.short	0x0024


	//----- nvinfo : EIATTR_SW_WAR
	.align		4
.L_101:
        /*00a4*/ 	.byte	0x04, 0x36
        /*00a6*/ 	.short	(.L_103 - .L_102)
.L_102:
        /*00a8*/ 	.word	0x00000008
.L_103:


//--------------------- .nv.info._Z30pearson_strategy6_opt_templateILi256EEvPKfS1_Pfiii --------------------------
	.section	.nv.info._Z30pearson_strategy6_opt_templateILi256EEvPKfS1_Pfiii,"",@"SHT_CUDA_INFO"
	.sectionflags	@""
	.align	4


	//----- nvinfo : EIATTR_CUDA_API_VERSION
	.align		4
        /*0000*/ 	.byte	0x04, 0x37
        /*0002*/ 	.short	(.L_105 - .L_104)
.L_104:
        /*0004*/ 	.word	0x00000082


	//----- nvinfo : EIATTR_KPARAM_INFO
	.align		4
.L_105:
        /*0008*/ 	.byte	0x04, 0x17
        /*000a*/ 	.short	(.L_107 - .L_106)
.L_106:
        /*000c*/ 	.word	0x00000000
        /*0010*/ 	.short	0x0005
        /*0012*/ 	.short	0x0020
        /*0014*/ 	.byte	0x00, 0xf0, 0x11, 0x00


	//----- nvinfo : EIATTR_KPARAM_INFO
	.align		4
.L_107:
        /*0018*/ 	.byte	0x04, 0x17
        /*001a*/ 	.short	(.L_109 - .L_108)
.L_108:
        /*001c*/ 	.word	0x00000000
        /*0020*/ 	.short	0x0004
        /*0022*/ 	.short	0x001c
        /*0024*/ 	.byte	0x00, 0xf0, 0x11, 0x00


	//----- nvinfo : EIATTR_KPARAM_INFO
	.align		4
.L_109:
        /*0028*/ 	.byte	0x04, 0x17
        /*002a*/ 	.short	(.L_111 - .L_110)
.L_110:
        /*002c*/ 	.word	0x00000000
        /*0030*/ 	.short	0x0003
        /*0032*/ 	.short	0x0018
        /*0034*/ 	.byte	0x00, 0xf0, 0x11, 0x00


	//----- nvinfo : EIATTR_KPARAM_INFO
	.align		4
.L_111:
        /*0038*/ 	.byte	0x04, 0x17
        /*003a*/ 	.short	(.L_113 - .L_112)
.L_112:
        /*003c*/ 	.word	0x00000000
        /*0040*/ 	.short	0x0002
        /*0042*/ 	.short	0x0010
        /*0044*/ 	.byte	0x00, 0xf5, 0x21, 0x00


	//----- nvinfo : EIATTR_KPARAM_INFO
	.align		4
.L_113:
        /*0048*/ 	.byte	0x04, 0x17
        /*004a*/ 	.short	(.L_115 - .L_114)
.L_114:
        /*004c*/ 	.word	0x00000000
        /*0050*/ 	.short	0x0001
        /*0052*/ 	.short	0x0008
        /*0054*/ 	.byte	0x00, 0xf5, 0x21, 0x00


	//----- nvinfo : EIATTR_KPARAM_INFO
	.align		4
.L_115:
        /*0058*/ 	.byte	0x04, 0x17
        /*005a*/ 	.short	(.L_117 - .L_116)
.L_116:
        /*005c*/ 	.word	0x00000000
        /*0060*/ 	.short	0x0000
        /*0062*/ 	.short	0x0000
        /*0064*/ 	.byte	0x00, 0xf5, 0x21, 0x00


	//----- nvinfo : EIATTR_SPARSE_MMA_MASK
	.align		4
.L_117:
        /*0068*/ 	.byte	0x03, 0x50
        /*006a*/ 	.short	0x0000


	//----- nvinfo : EIATTR_MAXREG_COUNT
	.align		4
        /*006c*/ 	.byte	0x03, 0x1b
        /*006e*/ 	.short	0x00ff


	//----- nvinfo : EIATTR_NUM_BARRIERS
	.align		4
        /*0070*/ 	.byte	0x02, 0x4c
        /*0072*/ 	.byte	0x01
	.zero		1


	//----- nvinfo : EIATTR_MERCURY_ISA_VERSION
	.align		4
        /*0074*/ 	.byte	0x03, 0x5f
        /*0076*/ 	.short	0x0101


	//----- nvinfo : EIATTR_VRC_CTA_INIT_COUNT
	.align		4
        /*0078*/ 	.byte	0x02, 0x4a
	.zero		1
	.zero		1


	//----- nvinfo : EIATTR_EXIT_INSTR_OFFSETS
	.align		4
        /*007c*/ 	.byte	0x04, 0x1c
        /*007e*/ 	.short	(.L_119 - .L_118)


	//   ....[0]....
.L_118:
        /*0080*/ 	.word	0x00000040


	//   ....[1]....
        /*0084*/ 	.word	0x00001670


	//   ....[2]....
        /*0088*/ 	.word	0x00002d00


	//----- nvinfo : EIATTR_CRS_STACK_SIZE
	.align		4
.L_119:
        /*008c*/ 	.byte	0x04, 0x1e
        /*008e*/ 	.short	(.L_121 - .L_120)
.L_120:
        /*0090*/ 	.word	0x00000000


	//----- nvinfo : EIATTR_CBANK_PARAM_SIZE
	.align		4
.L_121:
        /*0094*/ 	.byte	0x03, 0x19
        /*0096*/ 	.short	0x0024


	//----- nvinfo : EIATTR_PARAM_CBANK
	.align		4
        /*0098*/ 	.byte	0x04, 0x0a
        /*009a*/ 	.short	(.L_123 - .L_122)
	.align		4
.L_122:
        /*009c*/ 	.word	index@(.nv.constant0._Z30pearson_strategy6_opt_templateILi256EEvPKfS1_Pfiii)
        /*00a0*/ 	.short	0x0380
        /*00a2*/ 	.short	0x0024


	//----- nvinfo : EIATTR_SW_WAR
	.align		4
.L_123:
        /*00a4*/ 	.byte	0x04, 0x36
        /*00a6*/ 	.short	(.L_125 - .L_124)
.L_124:
        /*00a8*/ 	.word	0x00000008
.L_125:


//--------------------- .nv.info._Z30pearson_strategy6_opt_templateILi128EEvPKfS1_Pfiii --------------------------
	.section	.nv.info._Z30pearson_strategy6_opt_templateILi128EEvPKfS1_Pfiii,"",@"SHT_CUDA_INFO"
	.sectionflags	@""
	.align	4


	//----- nvinfo : EIATTR_CUDA_API_VERSION
	.align		4
        /*0000*/ 	.byte	0x04, 0x37
        /*0002*/ 	.short	(.L_127 - .L_126)
.L_126:
        /*0004*/ 	.word	0x00000082


	//----- nvinfo : EIATTR_KPARAM_INFO
	.align		4
.L_127:
        /*0008*/ 	.byte	0x04, 0x17
        /*000a*/ 	.short	(.L_129 - .L_128)
.L_128:
        /*000c*/ 	.word	0x00000000
        /*0010*/ 	.short	0x0005
        /*0012*/ 	.short	0x0020
        /*0014*/ 	.byte	0x00, 0xf0, 0x11, 0x00


	//----- nvinfo : EIATTR_KPARAM_INFO
	.align		4
.L_129:
        /*0018*/ 	.byte	0x04, 0x17
        /*001a*/ 	.short	(.L_131 - .L_130)
.L_130:
        /*001c*/ 	.word	0x00000000
        /*0020*/ 	.short	0x0004
        /*0022*/ 	.short	0x001c
        /*0024*/ 	.byte	0x00, 0xf0, 0x11, 0x00


	//----- nvinfo : EIATTR_KPARAM_INFO
	.align		4
.L_131:
        /*0028*/ 	.byte	0x04, 0x17
        /*002a*/ 	.short	(.L_133 - .L_132)
.L_132:
        /*002c*/ 	.word	0x00000000
        /*0030*/ 	.short	0x0003
        /*0032*/ 	.short	0x0018
        /*0034*/ 	.byte	0x00, 0xf0, 0x11, 0x00


	//----- nvinfo : EIATTR_KPARAM_INFO
	.align		4
.L_133:
        /*0038*/ 	.byte	0x04, 0x17
        /*003a*/ 	.short	(.L_135 - .L_134)
.L_134:
        /*003c*/ 	.word	0x00000000
        /*0040*/ 	.short	0x0002
        /*0042*/ 	.short	0x0010
        /*0044*/ 	.byte	0x00, 0xf5, 0x21, 0x00


	//----- nvinfo : EIATTR_KPARAM_INFO
	.align		4
.L_135:
        /*0048*/ 	.byte	0x04, 0x17
        /*004a*/ 	.short	(.L_137 - .L_136)
.L_136:
        /*004c*/ 	.word	0x00000000
        /*0050*/ 	.short	0x0001
        /*0052*/ 	.short	0x0008
        /*0054*/ 	.byte	0x00, 0xf5, 0x21, 0x00


	//----- nvinfo : EIATTR_KPARAM_INFO
	.align		4
.L_137:
        /*0058*/ 	.byte	0x04, 0x17
        /*005a*/ 	.short	(.L_139 - .L_138)
.L_138:
        /*005c*/ 	.word	0x00000000
        /*0060*/ 	.short	0x0000
        /*0062*/ 	.short	0x0000
        /*0064*/ 	.byte	0x00, 0xf5, 0x21, 0x00


	//----- nvinfo : EIATTR_SPARSE_MMA_MASK
	.align		4
.L_139:
        /*0068*/ 	.byte	0x03, 0x50
        /*006a*/ 	.short	0x0000


	//----- nvinfo : EIATTR_MAXREG_COUNT
	.align		4
        /*006c*/ 	.byte	0x03, 0x1b
        /*006e*/ 	.short	0x00ff


	//----- nvinfo : EIATTR_NUM_BARRIERS
	.align		4
        /*0070*/ 	.byte	0x02, 0x4c
        /*0072*/ 	.byte	0x01
	.zero		1


	//----- nvinfo : EIATTR_MERCURY_ISA_VERSION
	.align		4
        /*0074*/ 	.byte	0x03, 0x5f
        /*0076*/ 	.short	0x0101


	//----- nvinfo : EIATTR_VRC_CTA_INIT_COUNT
	.align		4
        /*0078*/ 	.byte	0x02, 0x4a
	.zero		1
	.zero		1


	//----- nvinfo : EIATTR_EXIT_INSTR_OFFSETS
	.align		4
        /*007c*/ 	.byte	0x04, 0x1c
        /*007e*/ 	.short	(.L_141 - .L_140)


	//   ....[0]....
.L_140:
        /*0080*/ 	.word	0x00000040


	//   ....[1]....
        /*0084*/ 	.word	0x000015d0


	//   ....[2]....
        /*0088*/ 	.word	0x00002b50


	//----- nvinfo : EIATTR_CRS_STACK_SIZE
	.align		4
.L_141:
        /*008c*/ 	.byte	0x04, 0x1e
        /*008e*/ 	.short	(.L_143 - .L_142)
.L_142:
        /*0090*/ 	.word	0x00000000


	//----- nvinfo : EIATTR_CBANK_PARAM_SIZE
	.align		4
.L_143:
        /*0094*/ 	.byte	0x03, 0x19
        /*0096*/ 	.short	0x0024


	//----- nvinfo : EIATTR_PARAM_CBANK
	.align		4
        /*0098*/ 	.byte	0x04, 0x0a
        /*009a*/ 	.short	(.L_145 - .L_144)
	.align		4
.L_144:
        /*009c*/ 	.word	index@(.nv.constant0._Z30pearson_strategy6_opt_templateILi128EEvPKfS1_Pfiii)
        /*00a0*/ 	.short	0x0380
        /*00a2*/ 	.short	0x0024


	//----- nvinfo : EIATTR_SW_WAR
	.align		4
.L_145:
        /*00a4*/ 	.byte	0x04, 0x36
        /*00a6*/ 	.short	(.L_147 - .L_146)
.L_146:
        /*00a8*/ 	.word	0x00000008
.L_147:


//--------------------- .nv.info._Z30pearson_strategy6_opt_templateILi64EEvPKfS1_Pfiii --------------------------
	.section	.nv.info._Z30pearson_strategy6_opt_templateILi64EEvPKfS1_Pfiii,"",@"SHT_CUDA_INFO"
	.sectionflags	@""
	.align	4


	//----- nvinfo : EIATTR_CUDA_API_VERSION
	.align		4
        /*0000*/ 	.byte	0x04, 0x37
        /*0002*/ 	.short	(.L_149 - .L_148)
.L_148:
        /*0004*/ 	.word	0x00000082


	//----- nvinfo : EIATTR_KPARAM_INFO
	.align		4
.L_149:
        /*0008*/ 	.byte	0x04, 0x17
        /*000a*/ 	.short	(.L_151 - .L_150)
.L_150:
        /*000c*/ 	.word	0x00000000
        /*0010*/ 	.short	0x0005
        /*0012*/ 	.short	0x0020
        /*0014*/ 	.byte	0x00, 0xf0, 0x11, 0x00


	//----- nvinfo : EIATTR_KPARAM_INFO
	.align		4
.L_151:
        /*0018*/ 	.byte	0x04, 0x17
        /*001a*/ 	.short	(.L_153 - .L_152)
.L_152:
        /*001c*/ 	.word	0x00000000
        /*0020*/ 	.short	0x0004
        /*0022*/ 	.short	0x001c
        /*0024*/ 	.byte	0x00, 0xf0, 0x11, 0x00


	//----- nvinfo : EIATTR_KPARAM_INFO
	.align		4
.L_153:
        /*0028*/ 	.byte	0x04, 0x17
        /*002a*/ 	.short	(.L_155 - .L_154)
.L_154:
        /*002c*/ 	.word	0x00000000
        /*0030*/ 	.short	0x0003
        /*0032*/ 	.short	0x0018
        /*0034*/ 	.byte	0x00, 0xf0, 0x11, 0x00


	//----- nvinfo : EIATTR_KPARAM_INFO
	.align		4
.L_155:
        /*0038*/ 	.byte	0x04, 0x17
        /*003a*/ 	.short	(.L_157 - .L_156)
.L_156:
        /*003c*/ 	.word	0x00000000
        /*0040*/ 	.short	0x0002
        /*0042*/ 	.short	0x0010
        /*0044*/ 	.byte	0x00, 0xf5, 0x21, 0x00


	//----- nvinfo : EIATTR_KPARAM_INFO
	.align		4
.L_157:
        /*0048*/ 	.byte	0x04, 0x17
        /*004a*/ 	.short	(.L_159 - .L_158)
.L_158:
        /*004c*/ 	.word	0x00000000
        /*0050*/ 	.short	0x0001
        /*0052*/ 	.short	0x0008
        /*0054*/ 	.byte	0x00, 0xf5, 0x21, 0x00


	//----- nvinfo : EIATTR_KPARAM_INFO
	.align		4
.L_159:
        /*0058*/ 	.byte	0x04, 0x17
        /*005a*/ 	.short	(.L_161 - .L_160)
.L_160:
        /*005c*/ 	.word	0x00000000
        /*0060*/ 	.short	0x0000
        /*0062*/ 	.short	0x0000
        /*0064*/ 	.byte	0x00, 0xf5, 0x21, 0x00


	//----- nvinfo : EIATTR_SPARSE_MMA_MASK
	.align		4
.L_161:
        /*0068*/ 	.byte	0x03, 0x50
        /*006a*/ 	.short	0x0000


	//----- nvinfo : EIATTR_MAXREG_COUNT
	.align		4
        /*006c*/ 	.byte	0x03, 0x1b
        /*006e*/ 	.short	0x00ff


	//----- nvinfo : EIATTR_NUM_BARRIERS
	.align		4
        /*0070*/ 	.byte	0x02, 0x4c
        /*0072*/ 	.byte	0x01
	.zero		1


	//----- nvinfo : EIATTR_MERCURY_ISA_VERSION
	.align		4
        /*0074*/ 	.byte	0x03, 0x5f
        /*0076*/ 	.short	0x0101


	//----- nvinfo : EIATTR_VRC_CTA_INIT_COUNT
	.align		4
        /*0078*/ 	.byte	0x02, 0x4a
	.zero		1
	.zero		1


	//----- nvinfo : EIATTR_EXIT_INSTR_OFFSETS
	.align		4
        /*007c*/ 	.byte	0x04, 0x1c
        /*007e*/ 	.short	(.L_163 - .L_162)


	//   ....[0]....
.L_162:
        /*0080*/ 	.word	0x00000040


	//   ....[1]....
        /*0084*/ 	.word	0x00001530


	//   ....[2]....
        /*0088*/ 	.word	0x000029a0


	//----- nvinfo : EIATTR_CRS_STACK_SIZE
	.align		4
.L_163:
        /*008c*/ 	.byte	0x04, 0x1e
        /*008e*/ 	.short	(.L_165 - .L_164)
.L_164:
        /*0090*/ 	.word	0x00000000


	//----- nvinfo : EIATTR_CBANK_PARAM_SIZE
	.align		4
.L_165:
        /*0094*/ 	.byte	0x03, 0x19
        /*0096*/ 	.short	0x0024


	//----- nvinfo : EIATTR_PARAM_CBANK
	.align		4
        /*0098*/ 	.byte	0x04, 0x0a
        /*009a*/ 	.short	(.L_167 - .L_166)
	.align		4
.L_166:
        /*009c*/ 	.word	index@(.nv.constant0._Z30pearson_strategy6_opt_templateILi64EEvPKfS1_Pfiii)
        /*00a0*/ 	.short	0x0380
        /*00a2*/ 	.short	0x0024


	//----- nvinfo : EIATTR_SW_WAR
	.align		4
.L_167:
        /*00a4*/ 	.byte	0x04, 0x36
        /*00a6*/ 	.short	(.L_169 - .L_168)
.L_168:
        /*00a8*/ 	.word	0x00000008
.L_169:


//--------------------- .nv.info._Z30pearson_strategy6_opt_templateILi32EEvPKfS1_Pfiii --------------------------
	.section	.nv.info._Z30pearson_strategy6_opt_templateILi32EEvPKfS1_Pfiii,"",@"SHT_CUDA_INFO"
	.sectionflags	@""
	.align	4


	//----- nvinfo : EIATTR_CUDA_API_VERSION
	.align		4
        /*0000*/ 	.byte	0x04, 0x37
        /*0002*/ 	.short	(.L_171 - .L_170)
.L_170:
        /*0004*/ 	.word	0x00000082


	//----- nvinfo : EIATTR_KPARAM_INFO
	.align		4
.L_171:
        /*0008*/ 	.byte	0x04, 0x17
        /*000a*/ 	.short	(.L_173 - .L_172)
.L_172:
        /*000c*/ 	.word	0x00000000
        /*0010*/ 	.short	0x0005
        /*0012*/ 	.short	0x0020
        /*0014*/ 	.byte	0x00, 0xf0, 0x11, 0x00


	//----- nvinfo : EIATTR_KPARAM_INFO
	.align		4
.L_173:
        /*0018*/ 	.byte	0x04, 0x17
        /*001a*/ 	.short	(.L_175 - .L_174)
.L_174:
        /*001c*/ 	.word	0x00000000
        /*0020*/ 	.short	0x0004
        /*0022*/ 	.short	0x001c
        /*0024*/ 	.byte	0x00, 0xf0, 0x11, 0x00


	//----- nvinfo : EIATTR_KPARAM_INFO
	.align		4
.L_175:
        /*0028*/ 	.byte	0x04, 0x17
        /*002a*/ 	.short	(.L_177 - .L_176)
.L_176:
        /*002c*/ 	.word	0x00000000
        /*0030*/ 	.short	0x0003
        /*0032*/ 	.short	0x0018
        /*0034*/ 	.byte	0x00, 0xf0, 0x11, 0x00


	//----- nvinfo : EIATTR_KPARAM_INFO
	.align		4
.L_177:
        /*0038*/ 	.byte	0x04, 0x17
        /*003a*/ 	.short	(.L_179 - .L_178)
.L_178:
        /*003c*/ 	.word	0x00000000
        /*0040*/ 	.short	0x0002
        /*0042*/ 	.short	0x0010
        /*0044*/ 	.byte	0x00, 0xf5, 0x21, 0x00


	//----- nvinfo : EIATTR_KPARAM_INFO
	.align		4
.L_179:
        /*0048*/ 	.byte	0x04, 0x17
        /*004a*/ 	.short	(.L_181 - .L_180)
.L_180:
        /*004c*/ 	.word	0x00000000
        /*0050*/ 	.short	0x0001
        /*0052*/ 	.short	0x0008
        /*0054*/ 	.byte	0x00, 0xf5, 0x21, 0x00


	//----- nvinfo : EIATTR_KPARAM_INFO
	.align		4
.L_181:
        /*0058*/ 	.byte	0x04, 0x17
        /*005a*/ 	.short	(.L_183 - .L_182)
.L_182:
        /*005c*/ 	.word	0x00000000
        /*0060*/ 	.short	0x0000
        /*0062*/ 	.short	0x0000
        /*0064*/ 	.byte	0x00, 0xf5, 0x21, 0x00


	//----- nvinfo : EIATTR_SPARSE_MMA_MASK
	.align		4
.L_183:
        /*0068*/ 	.byte	0x03, 0x50
        /*006a*/ 	.short	0x0000


	//----- nvinfo : EIATTR_MAXREG_COUNT
	.align		4
        /*006c*/ 	.byte	0x03, 0x1b
        /*006e*/ 	.short	0x00ff


	//----- nvinfo : EIATTR_NUM_BARRIERS
	.align		4
        /*0070*/ 	.byte	0x02, 0x4c
        /*0072*/ 	.byte	0x01
	.zero		1


	//----- nvinfo : EIATTR_MERCURY_ISA_VERSION
	.align		4
        /*0074*/ 	.byte	0x03, 0x5f
        /*0076*/ 	.short	0x0101


	//----- nvinfo : EIATTR_VRC_CTA_INIT_COUNT
	.align		4
        /*0078*/ 	.byte	0x02, 0x4a
	.zero		1
	.zero		1


	//----- nvinfo : EIATTR_EXIT_INSTR_OFFSETS
	.align		4
        /*007c*/ 	.byte	0x04, 0x1c
        /*007e*/ 	.short	(.L_185 - .L_184)


	//   ....[0]....
.L_184:
        /*0080*/ 	.word	0x00000040


	//   ....[1]....
        /*0084*/ 	.word	0x000014b0


	//   ....[2]....
        /*0088*/ 	.word	0x00002860


	//----- nvinfo : EIATTR_CRS_STACK_SIZE
	.align		4
.L_185:
        /*008c*/ 	.byte	0x04, 0x1e
        /*008e*/ 	.short	(.L_187 - .L_186)
.L_186:
        /*0090*/ 	.word	0x00000000


	//----- nvinfo : EIATTR_CBANK_PARAM_SIZE
	.align		4
.L_187:
        /*0094*/ 	.byte	0x03, 0x19
        /*0096*/ 	.short	0x0024


	//----- nvinfo : EIATTR_PARAM_CBANK
	.align		4
        /*0098*/ 	.byte	0x04, 0x0a
        /*009a*/ 	.short	(.L_189 - .L_188)
	.align		4
.L_188:
        /*009c*/ 	.word	index@(.nv.constant0._Z30pearson_strategy6_opt_templateILi32EEvPKfS1_Pfiii)
        /*00a0*/ 	.short	0x0380
        /*00a2*/ 	.short	0x0024


	//----- nvinfo : EIATTR_SW_WAR
	.align		4
.L_189:
        /*00a4*/ 	.byte	0x04, 0x36
        /*00a6*/ 	.short	(.L_191 - .L_190)
.L_190:
        /*00a8*/ 	.word	0x00000008
.L_191:


//--------------------- .nv.callgraph             --------------------------
	.section	.nv.callgraph,"",@"SHT_CUDA_CALLGRAPH"
	.align	4
	.sectionentsize	8
	.align		4
        /*0000*/ 	.word	0x00000000
	.align		4
        /*0004*/ 	.word	0xffffffff
	.align		4
        /*0008*/ 	.word	0x00000000
	.align		4
        /*000c*/ 	.word	0xfffffffe
	.align		4
        /*0010*/ 	.word	0x00000000
	.align		4
        /*0014*/ 	.word	0xfffffffd
	.align		4
        /*0018*/ 	.word	0x00000000
	.align		4
        /*001c*/ 	.word	0xfffffffc


//--------------------- .text._Z30pearson_strategy6_opt_templateILi1024EEvPKfS1_Pfiii --------------------------
	.section	.text._Z30pearson_strategy6_opt_templateILi1024EEvPKfS1_Pfiii,"ax",@progbits
	.align	128
        .global         _Z30pearson_strategy6_opt_templateILi1024EEvPKfS1_Pfiii
        .type           _Z30pearson_strategy6_opt_templateILi1024EEvPKfS1_Pfiii,@function
        .size           _Z30pearson_strategy6_opt_templateILi1024EEvPKfS1_Pfiii,(.L_x_363 - _Z30pearson_strategy6_opt_templateILi1024EEvPKfS1_Pfiii)
        .other          _Z30pearson_strategy6_opt_templateILi1024EEvPKfS1_Pfiii,@"STO_CUDA_ENTRY STV_DEFAULT"
_Z30pearson_strategy6_opt_templateILi1024EEvPKfS1_Pfiii:
.text._Z30pearson_strategy6_opt_templateILi1024EEvPKfS1_Pfiii:
[----:B------:R-:W-:Y:S08]  /*0000*/  LDC R1, c[0x0][0x37c] ;  /* 0x0000df00ff017b82 */ /* 0x000ff00000000800 */
[----:B------:R-:W0:Y:S08]  /*0010*/  S2UR UR6, SR_CTAID.X ;  /* 0x00000000000679c3 */ /* 0x000e300000002500 */
[----:B------:R-:W0:Y:S02]  /*0020*/  LDC R0, c[0x0][0x39c] ;  /* 0x0000e700ff007b82 */ /* 0x000e240000000800 */
[----:B0-----:R-:W-:-:S13]  /*0030*/  ISETP.LE.AND P0, PT, R0, UR6, PT ;  /* 0x0000000600007c0c */ /* 0x001fda000bf03270 */
[----:B------:R-:W-:Y:S05]  /*0040*/  @P0 EXIT ;  /* 0x000000000000094d */ /* 0x000fea0003800000 */
[----:B------:R-:W0:Y:S01]  /*0050*/  S2R R7, SR_TID.X ;  /* 0x0000000000077919 */ /* 0x000e220000002100 */
[----:B------:R-:W0:Y:S01]  /*0060*/  LDC R12, c[0x0][0x3a0] ;  /* 0x0000e800ff0c7b82 */ /* 0x000e220000000800 */
[----:B------:R-:W1:Y:S01]  /*0070*/  LDCU.64 UR8, c[0x0][0x358] ;  /* 0x00006b00ff0877ac */ /* 0x000e620008000a00 */
[----:B------:R-:W-:Y:S01]  /*0080*/  BSSY.RECONVERGENT B0, `(.L_x_0) ;  /* 0x0000099000007945 */ /* 0x000fe20003800200 */
[----:B------:R-:W2:Y:S01]  /*0090*/  LDCU.64 UR4, c[0x0][0x388] ;  /* 0x00007100ff0477ac */ /* 0x000ea20008000a00 */
[----:B------:R-:W3:Y:S01]  /*00a0*/  LDCU.64 UR10, c[0x0][0x388] ;  /* 0x00007100ff0a77ac */ /* 0x000ee20008000a00 */
[----:B0-----:R-:W-:-:S13]  /*00b0*/  ISETP.GE.AND P1, PT, R7, R12, PT ;  /* 0x0000000c0700720c */ /* 0x001fda0003f26270 */
[----:B-123--:R-:W-:Y:S05]  /*00c0*/  @P1 BRA `(.L_x_1) ;  /* 0x0000000800501947 */ /* 0x00efea0003800000 */
[----:B------:R-:W-:Y:S01]  /*00d0*/  LOP3.LUT R3, RZ, R7, RZ, 0x33, !PT ;  /* 0x00000007ff037212 */ /* 0x000fe200078e33ff */
[----:B------:R-:W-:Y:S01]  /*00e0*/  BSSY.RECONVERGENT B1, `(.L_x_2) ;  /* 0x000001c000017945 */ /* 0x000fe20003800200 */
[----:B------:R-:W-:Y:S02]  /*00f0*/  IMAD.MOV.U32 R11, RZ, RZ, R7 ;  /* 0x000000ffff0b7224 */ /* 0x000fe400078e0007 */
[----:B------:R-:W-:-:S04]  /*0100*/  IADD3 R3, PT, PT, R3, R12, RZ ;  /* 0x0000000c03037210 */ /* 0x000fc80007ffe0ff */
[C---:B------:R-:W-:Y:S02]  /*0110*/  LOP3.LUT R0, R3.reuse, 0xc00, RZ, 0xc0, !PT ;  /* 0x00000c0003007812 */ /* 0x040fe400078ec0ff */
[----:B------:R-:W-:Y:S02]  /*0120*/  ISETP.GE.U32.AND P0, PT, R3, 0xc00, PT ;  /* 0x00000c000300780c */ /* 0x000fe40003f06070 */
[----:B------:R-:W-:Y:S01]  /*0130*/  ISETP.NE.AND P2, PT, R0, 0xc00, PT ;  /* 0x00000c000000780c */ /* 0x000fe20003f45270 */
[----:B------:R-:W-:-:S05]  /*0140*/  IMAD R0, R12, UR6, RZ ;  /* 0x000000060c007c24 */ /* 0x000fca000f8e02ff */
[----:B------:R-:W-:-:S07]  /*0150*/  SHF.R.S32.HI R6, RZ, 0x1f, R0 ;  /* 0x0000001fff067819 */ /* 0x000fce0000011400 */
[----:B------:R-:W-:Y:S05]  /*0160*/  @!P2 BRA `(.L_x_3) ;  /* 0x00000000004ca947 */ /* 0x000fea0003800000 */
[----:B------:R-:W0:Y:S01]  /*0170*/  S2R R9, SR_CgaCtaId ;  /* 0x0000000000097919 */ /* 0x000e220000008800 */
[----:B------:R-:W-:Y:S01]  /*0180*/  MOV R2, 0x400 ;  /* 0x0000040000027802 */ /* 0x000fe20000000f00 */
[----:B------:R-:W-:Y:S01]  /*0190*/  IMAD.MOV.U32 R5, RZ, RZ, RZ ;  /* 0x000000ffff057224 */ /* 0x000fe200078e00ff */
[----:B------:R-:W-:Y:S02]  /*01a0*/  LEA.HI R3, R3, 0x1, RZ, 0x16 ;  /* 0x0000000103037811 */ /* 0x000fe400078fb0ff */
[----:B------:R-:W-:Y:S02]  /*01b0*/  IADD3 R2, PT, PT, R2, 0x10, RZ ;  /* 0x0000001002027810 */ /* 0x000fe40007ffe0ff */
[----:B------:R-:W-:Y:S02]  /*01c0*/  MOV R11, R7 ;  /* 0x00000007000b7202 */ /* 0x000fe40000000f00 */
[----:B------:R-:W-:Y:S02]  /*01d0*/  LOP3.LUT R4, R3, 0x3, RZ, 0xc0, !PT ;  /* 0x0000000303047812 */ /* 0x000fe400078ec0ff */
[----:B0-----:R-:W-:-:S07]  /*01e0*/  LEA R8, R9, R2, 0x18 ;  /* 0x0000000209087211 */ /* 0x001fce00078ec0ff */
.L_x_4:
[----:B------:R-:W-:-:S05]  /*01f0*/  IADD3 R3, P2, PT, R0, R11, RZ ;  /* 0x0000000b00037210 */ /* 0x000fca0007f5e0ff */
[----:B------:R-:W-:Y:S01]  /*0200*/  IMAD.X R10, RZ, RZ, R6, P2 ;  /* 0x000000ffff0a7224 */ /* 0x000fe200010e0606 */
[----:B0-----:R-:W-:-:S04]  /*0210*/  LEA R2, P2, R3, UR4, 0x2 ;  /* 0x0000000403027c11 */ /* 0x001fc8000f8410ff */
[----:B------:R-:W-:-:S05]  /*0220*/  LEA.HI.X R3, R3, UR5, R10, 0x2, P2 ;  /* 0x0000000503037c11 */ /* 0x000fca00090f140a */
[----:B------:R-:W2:Y:S01]  /*0230*/  LDG.E.CONSTANT R2, desc[UR8][R2.64] ;  /* 0x0000000802027981 */ /* 0x000ea2000c1e9900 */
[----:B------:R-:W-:Y:S01]  /*0240*/  LEA R9, R11, R8, 0x2 ;  /* 0x000000080b097211 */ /* 0x000fe200078e10ff */
[----:B------:R-:W-:Y:S01]  /*0250*/  VIADD R5, R5, 0x1 ;  /* 0x0000000105057836 */ /* 0x000fe20000000000 */
[----:B------:R-:W-:-:S04]  /*0260*/  IADD3 R11, PT, PT, R11, 0x400, RZ ;  /* 0x000004000b0b7810 */ /* 0x000fc80007ffe0ff */
[----:B------:R-:W-:Y:S01]  /*0270*/  ISETP.NE.AND P2, PT, R5, R4, PT ;  /* 0x000000040500720c */ /* 0x000fe20003f45270 */
[----:B--2---:R0:W-:-:S12]  /*0280*/  STS [R9], R2 ;  /* 0x0000000209007388 */ /* 0x0041d80000000800 */
[----:B------:R-:W-:Y:S05]  /*0290*/  @P2 BRA `(.L_x_4) ;  /* 0xfffffffc00d42947 */ /* 0x000fea000383ffff */
.L_x_3:
[----:B------:R-:W-:Y:S05]  /*02a0*/  BSYNC.RECONVERGENT B1 ;  /* 0x0000000000017941 */ /* 0x000fea0003800200 */
.L_x_2:
[----:B------:R-:W-:Y:S05]  /*02b0*/  @!P0 BRA `(.L_x_1) ;  /* 0x0000000400d48947 */ /* 0x000fea0003800000 */
[----:B------:R-:W1:Y:S01]  /*02c0*/  S2R R3, SR_CgaCtaId ;  /* 0x0000000000037919 */ /* 0x000e620000008800 */
[----:B------:R-:W-:Y:S01]  /*02d0*/  IMAD.IADD R4, R12, 0x1, -R11 ;  /* 0x000000010c047824 */ /* 0x000fe200078e0a0b */
[----:B0-----:R-:W-:Y:S01]  /*02e0*/  MOV R2, 0x400 ;  /* 0x0000040000027802 */ /* 0x001fe20000000f00 */
[----:B------:R-:W-:Y:S01]  /*02f0*/  BSSY.RECONVERGENT B1, `(.L_x_5) ;  /* 0x000003f000017945 */ /* 0x000fe20003800200 */
[----:B------:R-:W-:Y:S02]  /*0300*/  PLOP3.LUT P0, PT, PT, PT, PT, 0x80, 0x8 ;  /* 0x000000000008781c */ /* 0x000fe40003f0f070 */
[----:B------:R-:W-:Y:S02]  /*0310*/  ISETP.GT.AND P2, PT, R4, 0x3000, PT ;  /* 0x000030000400780c */ /* 0x000fe40003f44270 */
[----:B------:R-:W-:-:S04]  /*0320*/  IADD3 R2, PT, PT, R2, 0x10, RZ ;  /* 0x0000001002027810 */ /* 0x000fc80007ffe0ff */
[----:B-1----:R-:W-:-:S07]  /*0330*/  LEA R10, R3, R2, 0x18 ;  /* 0x00000002030a7211 */ /* 0x002fce00078ec0ff */
[----:B------:R-:W-:Y:S05]  /*0340*/  @!P2 BRA `(.L_x_6) ;  /* 0x0000000000e4a947 */ /* 0x000fea0003800000 */
[----:B------:R-:W-:Y:S01]  /*0350*/  PLOP3.LUT P0, PT, PT, PT, PT, 0x8, 0x80 ;  /* 0x000000000080781c */ /* 0x000fe20003f0e170 */
[----:B------:R-:W-:-:S12]  /*0360*/  VIADD R16, R12, 0xffffd000 ;  /* 0xffffd0000c107836 */ /* 0x000fd80000000000 */
.L_x_7:
[C---:B------:R-:W-:Y:S01]  /*0370*/  IADD3 R3, PT, PT, R11.reuse, 0x1000, RZ ;  /* 0x000010000b037810 */ /* 0x040fe20007ffe0ff */
[C---:B------:R-:W-:Y:S01]  /*0380*/  VIADD R5, R11.reuse, 0x3000 ;  /* 0x000030000b057836 */ /* 0x040fe20000000000 */
[C---:B0-----:R-:W-:Y:S02]  /*0390*/  IADD3 R13, P4, PT, R0.reuse, R11, RZ ;  /* 0x0000000b000d7210 */ /* 0x041fe40007f9e0ff */
[C---:B------:R-:W-:Y:S02]  /*03a0*/  IADD3 R2, P2, PT, R0.reuse, R3, RZ ;  /* 0x0000000300027210 */ /* 0x040fe40007f5e0ff */
[----:B------:R-:W-:Y:S02]  /*03b0*/  IADD3 R3, PT, PT, R11, 0x2000, RZ ;  /* 0x000020000b037810 */ /* 0x000fe40007ffe0ff */
[----:B------:R-:W-:Y:S01]  /*03c0*/  IADD3 R5, P3, PT, R0, R5, RZ ;  /* 0x0000000500057210 */ /* 0x000fe20007f7e0ff */
[----:B------:R-:W-:Y:S01]  /*03d0*/  IMAD.X R9, RZ, RZ, R6, P2 ;  /* 0x000000ffff097224 */ /* 0x000fe200010e0606 */
[----:B------:R-:W-:-:S02]  /*03e0*/  LEA R14, P2, R2, UR10, 0x2 ;  /* 0x0000000a020e7c11 */ /* 0x000fc4000f8410ff */
[-C--:B------:R-:W-:Y:S02]  /*03f0*/  IADD3.X R22, PT, PT, RZ, R6.reuse, RZ, P4, !PT ;  /* 0x00000006ff167210 */ /* 0x080fe400027fe4ff */
[----:B------:R-:W-:Y:S02]  /*0400*/  LEA.HI.X R15, R2, UR11, R9, 0x2, P2 ;  /* 0x0000000b020f7c11 */ /* 0x000fe400090f1409 */
[----:B------:R-:W-:Y:S02]  /*0410*/  IADD3 R9, P2, PT, R0, R3, RZ ;  /* 0x0000000300097210 */ /* 0x000fe40007f5e0ff */
[----:B------:R-:W-:Y:S01]  /*0420*/  IADD3.X R18, PT, PT, RZ, R6, RZ, P3, !PT ;  /* 0x00000006ff127210 */ /* 0x000fe20001ffe4ff */
[----:B------:R-:W2:Y:S01]  /*0430*/  LDG.E.CONSTANT R17, desc[UR8][R14.64] ;  /* 0x000000080e117981 */ /* 0x000ea2000c1e9900 */
[----:B------:R-:W-:Y:S01]  /*0440*/  LEA R2, P4, R13, UR10, 0x2 ;  /* 0x0000000a0d027c11 */ /* 0x000fe2000f8810ff */
[----:B------:R-:W-:Y:S01]  /*0450*/  IMAD.X R20, RZ, RZ, R6, P2 ;  /* 0x000000ffff147224 */ /* 0x000fe200010e0606 */
[----:B------:R-:W-:-:S02]  /*0460*/  LEA R8, P2, R9, UR10, 0x2 ;  /* 0x0000000a09087c11 */ /* 0x000fc4000f8410ff */
[----:B------:R-:W-:Y:S02]  /*0470*/  LEA R4, P3, R5, UR10, 0x2 ;  /* 0x0000000a05047c11 */ /* 0x000fe4000f8610ff */
[----:B------:R-:W-:Y:S02]  /*0480*/  LEA.HI.X R3, R13, UR11, R22, 0x2, P4 ;  /* 0x0000000b0d037c11 */ /* 0x000fe4000a0f1416 */
[----:B------:R-:W-:Y:S01]  /*0490*/  LEA.HI.X R9, R9, UR11, R20, 0x2, P2 ;  /* 0x0000000b09097c11 */ /* 0x000fe200090f1414 */
[----:B------:R-:W3:Y:S01]  /*04a0*/  LDG.E.CONSTANT R13, desc[UR8][R14.64+0x1000] ;  /* 0x001000080e0d7981 */ /* 0x000ee2000c1e9900 */
[----:B------:R-:W-:-:S03]  /*04b0*/  LEA.HI.X R5, R5, UR11, R18, 0x2, P3 ;  /* 0x0000000b05057c11 */ /* 0x000fc600098f1412 */
[----:B------:R-:W4:Y:S04]  /*04c0*/  LDG.E.CONSTANT R18, desc[UR8][R14.64+0x2000] ;  /* 0x002000080e127981 */ /* 0x000f28000c1e9900 */
[----:B------:R-:W5:Y:S04]  /*04d0*/  LDG.E.CONSTANT R22, desc[UR8][R14.64+0x3000] ;  /* 0x003000080e167981 */ /* 0x000f68000c1e9900 */
[----:B------:R-:W5:Y:S04]  /*04e0*/  LDG.E.CONSTANT R21, desc[UR8][R8.64] ;  /* 0x0000000808157981 */ /* 0x000f68000c1e9900 */
[----:B------:R-:W5:Y:S04]  /*04f0*/  LDG.E.CONSTANT R20, desc[UR8][R8.64+0x1000] ;  /* 0x0010000808147981 */ /* 0x000f68000c1e9900 */
[----:B------:R-:W5:Y:S04]  /*0500*/  LDG.E.CONSTANT R19, desc[UR8][R8.64+0x2000] ;  /* 0x0020000808137981 */ /* 0x000f68000c1e9900 */
[----:B------:R0:W5:Y:S04]  /*0510*/  LDG.E.CONSTANT R24, desc[UR8][R8.64+0x3000] ;  /* 0x0030000808187981 */ /* 0x000168000c1e9900 */
[----:B------:R-:W5:Y:S04]  /*0520*/  LDG.E.CONSTANT R25, desc[UR8][R4.64] ;  /* 0x0000000804197981 */ /* 0x000f68000c1e9900 */
[----:B------:R-:W5:Y:S04]  /*0530*/  LDG.E.CONSTANT R26, desc[UR8][R4.64+0x1000] ;  /* 0x00100008041a7981 */ /* 0x000f68000c1e9900 */
[----:B------:R-:W5:Y:S04]  /*0540*/  LDG.E.CONSTANT R27, desc[UR8][R4.64+0x2000] ;  /* 0x00200008041b7981 */ /* 0x000f68000c1e9900 */
[----:B------:R-:W5:Y:S04]  /*0550*/  LDG.E.CONSTANT R28, desc[UR8][R4.64+0x3000] ;  /* 0x00300008041c7981 */ /* 0x000f68000c1e9900 */
[----:B------:R-:W5:Y:S04]  /*0560*/  LDG.E.CONSTANT R29, desc[UR8][R2.64] ;  /* 0x00000008021d7981 */ /* 0x000f68000c1e9900 */
[----:B------:R-:W5:Y:S04]  /*0570*/  LDG.E.CONSTANT R23, desc[UR8][R2.64+0x1000] ;  /* 0x0010000802177981 */ /* 0x000f68000c1e9900 */
[----:B------:R-:W5:Y:S04]  /*0580*/  LDG.E.CONSTANT R14, desc[UR8][R2.64+0x2000] ;  /* 0x00200008020e7981 */ /* 0x000f68000c1e9900 */
[----:B------:R-:W5:Y:S01]  /*0590*/  LDG.E.CONSTANT R15, desc[UR8][R2.64+0x3000] ;  /* 0x00300008020f7981 */ /* 0x000f62000c1e9900 */
[C---:B0-----:R-:W-:Y:S01]  /*05a0*/  IMAD R8, R11.reuse, 0x4, R10 ;  /* 0x000000040b087824 */ /* 0x041fe200078e020a */
[----:B------:R-:W-:-:S04]  /*05b0*/  IADD3 R11, PT, PT, R11, 0x4000, RZ ;  /* 0x000040000b0b7810 */ /* 0x000fc80007ffe0ff */
[----:B------:R-:W-:Y:S01]  /*05c0*/  ISETP.GE.AND P2, PT, R11, R16, PT ;  /* 0x000000100b00720c */ /* 0x000fe20003f46270 */
[----:B--2---:R0:W-:Y:S04]  /*05d0*/  STS [R8+0x4000], R17 ;  /* 0x0040001108007388 */ /* 0x0041e80000000800 */
[----:B---3--:R0:W-:Y:S04]  /*05e0*/  STS [R8+0x5000], R13 ;  /* 0x0050000d08007388 */ /* 0x0081e80000000800 */
[----:B----4-:R0:W-:Y:S04]  /*05f0*/  STS [R8+0x6000], R18 ;  /* 0x0060001208007388 */ /* 0x0101e80000000800 */
[----:B-----5:R0:W-:Y:S04]  /*0600*/  STS [R8+0x7000], R22 ;  /* 0x0070001608007388 */ /* 0x0201e80000000800 */
[----:B------:R0:W-:Y:S04]  /*0610*/  STS [R8+0x8000], R21 ;  /* 0x0080001508007388 */ /* 0x0001e80000000800 */
[----:B------:R0:W-:Y:S04]  /*0620*/  STS [R8+0x9000], R20 ;  /* 0x0090001408007388 */ /* 0x0001e80000000800 */
[----:B------:R0:W-:Y:S04]  /*0630*/  STS [R8+0xa000], R19 ;  /* 0x00a0001308007388 */ /* 0x0001e80000000800 */
[----:B------:R0:W-:Y:S04]  /*0640*/  STS [R8+0xb000], R24 ;  /* 0x00b0001808007388 */ /* 0x0001e80000000800 */
[----:B------:R0:W-:Y:S04]  /*0650*/  STS [R8+0xc000], R25 ;  /* 0x00c0001908007388 */ /* 0x0001e80000000800 */
[----:B------:R0:W-:Y:S04]  /*0660*/  STS [R8+0xd000], R26 ;  /* 0x00d0001a08007388 */ /* 0x0001e80000000800 */
[----:B------:R0:W-:Y:S04]  /*0670*/  STS [R8+0xe000], R27 ;  /* 0x00e0001b08007388 */ /* 0x0001e80000000800 */
[----:B------:R0:W-:Y:S04]  /*0680*/  STS [R8+0xf000], R28 ;  /* 0x00f0001c08007388 */ /* 0x0001e80000000800 */
[----:B------:R0:W-:Y:S04]  /*0690*/  STS [R8], R29 ;  /* 0x0000001d08007388 */ /* 0x0001e80000000800 */
[----:B------:R0:W-:Y:S04]  /*06a0*/  STS [R8+0x1000], R23 ;  /* 0x0010001708007388 */ /* 0x0001e80000000800 */
[----:B------:R0:W-:Y:S04]  /*06b0*/  STS [R8+0x2000], R14 ;  /* 0x0020000e08007388 */ /* 0x0001e80000000800 */
[----:B------:R0:W-:Y:S01]  /*06c0*/  STS [R8+0x3000], R15 ;  /* 0x0030000f08007388 */ /* 0x0001e20000000800 */
[----:B------:R-:W-:Y:S05]  /*06d0*/  @!P2 BRA `(.L_x_7) ;  /* 0xfffffffc0024a947 */ /* 0x000fea000383ffff */
.L_x_6:
[----:B------:R-:W-:Y:S05]  /*06e0*/  BSYNC.RECONVERGENT B1 ;  /* 0x0000000000017941 */ /* 0x000fea0003800200 */
.L_x_5:
[----:B------:R-:W-:Y:S01]  /*06f0*/  IMAD.IADD R2, R12, 0x1, -R11 ;  /* 0x000000010c027824 */ /* 0x000fe200078e0a0b */
[----:B------:R-:W-:Y:S04]  /*0700*/  BSSY.RECONVERGENT B1, `(.L_x_8) ;  /* 0x0000020000017945 */ /* 0x000fe80003800200 */
[----:B------:R-:W-:-:S13]  /*0710*/  ISETP.GT.AND P2, PT, R2, 0x1000, PT ;  /* 0x000010000200780c */ /* 0x000fda0003f44270 */
[----:B------:R-:W-:Y:S05]  /*0720*/  @!P2 BRA `(.L_x_9) ;  /* 0x000000000074a947 */ /* 0x000fea0003800000 */
[----:B------:R-:W1:Y:S01]  /*0730*/  LDCU.64 UR12, c[0x0][0x388] ;  /* 0x00007100ff0c77ac */ /* 0x000e620008000a00 */
[----:B------:R-:W-:Y:S02]  /*0740*/  IADD3 R2, P0, PT, R0, R11, RZ ;  /* 0x0000000b00027210 */ /* 0x000fe40007f1e0ff */
[----:B------:R-:W-:-:S03]  /*0750*/  IADD3 R3, PT, PT, R11, 0x1000, RZ ;  /* 0x000010000b037810 */ /* 0x000fc60007ffe0ff */
[----:B------:R-:W-:Y:S01]  /*0760*/  IMAD.X R5, RZ, RZ, R6, P0 ;  /* 0x000000ffff057224 */ /* 0x000fe200000e0606 */
[----:B------:R-:W-:-:S04]  /*0770*/  IADD3 R3, P2, PT, R0, R3, RZ ;  /* 0x0000000300037210 */ /* 0x000fc80007f5e0ff */
[----:B0-----:R-:W-:Y:S02]  /*0780*/  IADD3.X R8, PT, PT, RZ, R6, RZ, P2, !PT ;  /* 0x00000006ff087210 */ /* 0x001fe400017fe4ff */
[----:B-1----:R-:W-:-:S04]  /*0790*/  LEA R4, P0, R2, UR12, 0x2 ;  /* 0x0000000c02047c11 */ /* 0x002fc8000f8010ff */
[----:B------:R-:W-:Y:S02]  /*07a0*/  LEA.HI.X R5, R2, UR13, R5, 0x2, P0 ;  /* 0x0000000d02057c11 */ /* 0x000fe400080f1405 */
[----:B------:R-:W-:-:S03]  /*07b0*/  LEA R2, P0, R3, UR12, 0x2 ;  /* 0x0000000c03027c11 */ /* 0x000fc6000f8010ff */
[----:B------:R-:W2:Y:S01]  /*07c0*/  LDG.E.CONSTANT R14, desc[UR8][R4.64+0x1000] ;  /* 0x00100008040e7981 */ /* 0x000ea2000c1e9900 */
[----:B------:R-:W-:-:S03]  /*07d0*/  LEA.HI.X R3, R3, UR13, R8, 0x2, P0 ;  /* 0x0000000d03037c11 */ /* 0x000fc600080f1408 */
[----:B------:R-:W3:Y:S04]  /*07e0*/  LDG.E.CONSTANT R8, desc[UR8][R4.64] ;  /* 0x0000000804087981 */ /* 0x000ee8000c1e9900 */
[----:B------:R-:W4:Y:S04]  /*07f0*/  LDG.E.CONSTANT R16, desc[UR8][R4.64+0x2000] ;  /* 0x0020000804107981 */ /* 0x000f28000c1e9900 */
[----:B------:R-:W5:Y:S04]  /*0800*/  LDG.E.CONSTANT R18, desc[UR8][R4.64+0x3000] ;  /* 0x0030000804127981 */ /* 0x000f68000c1e9900 */
[----:B------:R-:W5:Y:S04]  /*0810*/  LDG.E.CONSTANT R20, desc[UR8][R2.64] ;  /* 0x0000000802147981 */ /* 0x000f68000c1e9900 */
[----:B------:R-:W5:Y:S04]  /*0820*/  LDG.E.CONSTANT R22, desc[UR8][R2.64+0x1000] ;  /* 0x0010000802167981 */ /* 0x000f68000c1e9900 */
[----:B------:R-:W5:Y:S04]  /*0830*/  LDG.E.CONSTANT R24, desc[UR8][R2.64+0x2000] ;  /* 0x0020000802187981 */ /* 0x000f68000c1e9900 */
[----:B------:R-:W5:Y:S01]  /*0840*/  LDG.E.CONSTANT R26, desc[UR8][R2.64+0x3000] ;  /* 0x00300008021a7981 */ /* 0x000f62000c1e9900 */
[----:B------:R-:W-:Y:S01]  /*0850*/  IMAD R9, R11, 0x4, R10 ;  /* 0x000000040b097824 */ /* 0x000fe200078e020a */
[----:B------:R-:W-:-:S02]  /*0860*/  PLOP3.LUT P0, PT, PT, PT, PT, 0x8, 0x80 ;  /* 0x000000000080781c */ /* 0x000fc40003f0e170 */
[----:B------:R-:W-:Y:S02]  /*0870*/  IADD3 R11, PT, PT, R11, 0x2000, RZ ;  /* 0x000020000b0b7810 */ /* 0x000fe40007ffe0ff */
[----:B--2---:R1:W-:Y:S04]  /*0880*/  STS [R9+0x1000], R14 ;  /* 0x0010000e09007388 */ /* 0x0043e80000000800 */
[----:B---3--:R1:W-:Y:S04]  /*0890*/  STS [R9], R8 ;  /* 0x0000000809007388 */ /* 0x0083e80000000800 */
[----:B----4-:R1:W-:Y:S04]  /*08a0*/  STS [R9+0x2000], R16 ;  /* 0x0020001009007388 */ /* 0x0103e80000000800 */
[----:B-----5:R1:W-:Y:S04]  /*08b0*/  STS [R9+0x3000], R18 ;  /* 0x0030001209007388 */ /* 0x0203e80000000800 */
[----:B------:R1:W-:Y:S04]  /*08c0*/  STS [R9+0x4000], R20 ;  /* 0x0040001409007388 */ /* 0x0003e80000000800 */
[----:B------:R1:W-:Y:S04]  /*08d0*/  STS [R9+0x5000], R22 ;  /* 0x0050001609007388 */ /* 0x0003e80000000800 */
[----:B------:R1:W-:Y:S04]  /*08e0*/  STS [R9+0x6000], R24 ;  /* 0x0060001809007388 */ /* 0x0003e80000000800 */
[----:B------:R1:W-:Y:S02]  /*08f0*/  STS [R9+0x7000], R26 ;  /* 0x0070001a09007388 */ /* 0x0003e40000000800 */
.L_x_9:
[----:B------:R-:W-:Y:S05]  /*0900*/  BSYNC.RECONVERGENT B1 ;  /* 0x0000000000017941 */ /* 0x000fea0003800200 */
.L_x_8:
[----:B------:R-:W-:-:S13]  /*0910*/  ISETP.LT.OR P0, PT, R11, R12, P0 ;  /* 0x0000000c0b00720c */ /* 0x000fda0000701670 */
[----:B------:R-:W-:Y:S05]  /*0920*/  @!P0 BRA `(.L_x_1) ;  /* 0x0000000000388947 */ /* 0x000fea0003800000 */
[----:B------:R-:W2:Y:S01]  /*0930*/  LDCU.64 UR12, c[0x0][0x388] ;  /* 0x00007100ff0c77ac */ /* 0x000ea20008000a00 */
[----:B------:R-:W-:-:S05]  /*0940*/  IADD3 R0, P0, PT, R0, R11, RZ ;  /* 0x0000000b00007210 */ /* 0x000fca0007f1e0ff */
[----:B------:R-:W-:Y:S01]  /*0950*/  IMAD.X R3, RZ, RZ, R6, P0 ;  /* 0x000000ffff037224 */ /* 0x000fe200000e0606 */
[----:B--2---:R-:W-:-:S04]  /*0960*/  LEA R2, P0, R0, UR12, 0x2 ;  /* 0x0000000c00027c11 */ /* 0x004fc8000f8010ff */
[----:B------:R-:W-:-:S05]  /*0970*/  LEA.HI.X R3, R0, UR13, R3, 0x2, P0 ;  /* 0x0000000d00037c11 */ /* 0x000fca00080f1403 */
[----:B------:R-:W2:Y:S04]  /*0980*/  LDG.E.CONSTANT R0, desc[UR8][R2.64] ;  /* 0x0000000802007981 */ /* 0x000ea8000c1e9900 */
[----:B------:R-:W3:Y:S04]  /*0990*/  LDG.E.CONSTANT R4, desc[UR8][R2.64+0x1000] ;  /* 0x0010000802047981 */ /* 0x000ee8000c1e9900 */
[----:B------:R-:W4:Y:S04]  /*09a0*/  LDG.E.CONSTANT R6, desc[UR8][R2.64+0x2000] ;  /* 0x0020000802067981 */ /* 0x000f28000c1e9900 */
[----:B01----:R-:W5:Y:S01]  /*09b0*/  LDG.E.CONSTANT R8, desc[UR8][R2.64+0x3000] ;  /* 0x0030000802087981 */ /* 0x003f62000c1e9900 */
[----:B------:R-:W-:-:S05]  /*09c0*/  LEA R5, R11, R10, 0x2 ;  /* 0x0000000a0b057211 */ /* 0x000fca00078e10ff */
[----:B--2---:R2:W-:Y:S04]  /*09d0*/  STS [R5], R0 ;  /* 0x0000000005007388 */ /* 0x0045e80000000800 */
[----:B---3--:R2:W-:Y:S04]  /*09e0*/  STS [R5+0x1000], R4 ;  /* 0x0010000405007388 */ /* 0x0085e80000000800 */
[----:B----4-:R2:W-:Y:S04]  /*09f0*/  STS [R5+0x2000], R6 ;  /* 0x0020000605007388 */ /* 0x0105e80000000800 */
[----:B-----5:R2:W-:Y:S02]  /*0a00*/  STS [R5+0x3000], R8 ;  /* 0x0030000805007388 */ /* 0x0205e40000000800 */
.L_x_1:
[----:B------:R-:W-:Y:S05]  /*0a10*/  BSYNC.RECONVERGENT B0 ;  /* 0x0000000000007941 */ /* 0x000fea0003800200 */
.L_x_0:
[----:B------:R-:W-:Y:S01]  /*0a20*/  BAR.SYNC.DEFER_BLOCKING 0x0 ;  /* 0x0000000000007b1d */ /* 0x000fe20000010000 */
[----:B01----:R-:W-:Y:S02]  /*0a30*/  HFMA2 R14, -RZ, RZ, 0, 0 ;  /* 0x00000000ff0e7431 */ /* 0x003fe400000001ff */
[----:B------:R-:W-:-:S03]  /*0a40*/  IMAD.MOV.U32 R16, RZ, RZ, RZ ;  /* 0x000000ffff107224 */ /* 0x000fc600078e00ff */
[----:B------:R-:W-:Y:S04]  /*0a50*/  BSSY.RECONVERGENT B0, `(.L_x_10) ;  /* 0x0000065000007945 */ /* 0x000fe80003800200 */
[----:B------:R-:W-:Y:S05]  /*0a60*/  @P1 BRA `(.L_x_11) ;  /* 0x00000004008c1947 */ /* 0x000fea0003800000 */
[----:B------:R-:W-:Y:S01]  /*0a70*/  LOP3.LUT R3, RZ, R7, RZ, 0x33, !PT ;  /* 0x00000007ff037212 */ /* 0x000fe200078e33ff */
[----:B------:R-:W-:Y:S01]  /*0a80*/  BSSY.RECONVERGENT B1, `(.L_x_12) ;  /* 0x000002f000017945 */ /* 0x000fe20003800200 */
[----:B------:R-:W-:Y:S01]  /*0a90*/  MOV R14, RZ ;  /* 0x000000ff000e7202 */ /* 0x000fe20000000f00 */
[----:B------:R-:W-:Y:S01]  /*0aa0*/  IMAD.MOV.U32 R2, RZ, RZ, R7 ;  /* 0x000000ffff027224 */ /* 0x000fe200078e0007 */
[----:B------:R-:W-:Y:S01]  /*0ab0*/  MOV R16, RZ ;  /* 0x000000ff00107202 */ /* 0x000fe20000000f00 */
[----:B------:R-:W-:-:S05]  /*0ac0*/  IMAD.IADD R3, R3, 0x1, R12 ;  /* 0x0000000103037824 */ /* 0x000fca00078e020c */
[C---:B------:R-:W-:Y:S02]  /*0ad0*/  ISETP.GE.U32.AND P0, PT, R3.reuse, 0x1c00, PT ;  /* 0x00001c000300780c */ /* 0x040fe40003f06070 */
[----:B--2---:R-:W-:-:S04]  /*0ae0*/  LEA.HI R4, R3, 0x1, RZ, 0x16 ;  /* 0x0000000103047811 */ /* 0x004fc800078fb0ff */
[----:B------:R-:W-:-:S04]  /*0af0*/  LOP3.LUT R17, R4, 0x7, RZ, 0xc0, !PT ;  /* 0x0000000704117812 */ /* 0x000fc800078ec0ff */
[----:B------:R-:W-:-:S03]  /*0b00*/  ISETP.NE.AND P1, PT, R17, RZ, PT ;  /* 0x000000ff1100720c */ /* 0x000fc60003f25270 */
[----:B------:R-:W-:Y:S10]  /*0b10*/  @!P0 BRA `(.L_x_13) ;  /* 0x0000000000948947 */ /* 0x000ff40003800000 */
[----:B------:R-:W0:Y:S01]  /*0b20*/  S2R R2, SR_CgaCtaId ;  /* 0x0000000000027919 */ /* 0x000e220000008800 */
[----:B------:R-:W-:Y:S01]  /*0b30*/  MOV R0, 0x400 ;  /* 0x0000040000007802 */ /* 0x000fe20000000f00 */
[----:B------:R-:W-:Y:S01]  /*0b40*/  IMAD.MOV.U32 R14, RZ, RZ, RZ ;  /* 0x000000ffff0e7224 */ /* 0x000fe200078e00ff */
[----:B------:R-:W-:-:S03]  /*0b50*/  LOP3.LUT R9, R4, 0x7ffff8, RZ, 0xc0, !PT ;  /* 0x007ffff804097812 */ /* 0x000fc600078ec0ff */
[----:B------:R-:W-:Y:S01]  /*0b60*/  VIADD R5, R0, 0x10 ;  /* 0x0000001000057836 */ /* 0x000fe20000000000 */
[----:B------:R-:W-:-:S04]  /*0b70*/  MOV R0, RZ ;  /* 0x000000ff00007202 */ /* 0x000fc80000000f00 */
[----:B0-----:R-:W-:Y:S02]  /*0b80*/  LEA R5, R2, R5, 0x18 ;  /* 0x0000000502057211 */ /* 0x001fe400078ec0ff */
[----:B------:R-:W-:-:S07]  /*0b90*/  MOV R2, R7 ;  /* 0x0000000700027202 */ /* 0x000fce0000000f00 */
.L_x_14:
[----:B------:R-:W-:Y:S01]  /*0ba0*/  IMAD R11, R2, 0x4, R5 ;  /* 0x00000004020b7824 */ /* 0x000fe200078e0205 */
[----:B------:R-:W-:Y:S01]  /*0bb0*/  IADD3 R0, PT, PT, R0, 0x8, RZ ;  /* 0x0000000800007810 */ /* 0x000fe20007ffe0ff */
[----:B------:R-:W-:-:S03]  /*0bc0*/  VIADD R2, R2, 0x2000 ;  /* 0x0000200002027836 */ /* 0x000fc60000000000 */
[----:B------:R-:W0:Y:S01]  /*0bd0*/  LDS R13, [R11] ;  /* 0x000000000b0d7984 */ /* 0x000e220000000800 */
[----:B------:R-:W-:-:S03]  /*0be0*/  ISETP.NE.AND P0, PT, R0, R9, PT ;  /* 0x000000090000720c */ /* 0x000fc60003f05270 */
[----:B------:R-:W1:Y:S04]  /*0bf0*/  LDS R18, [R11+0x1000] ;  /* 0x001000000b127984 */ /* 0x000e680000000800 */
[----:B------:R-:W2:Y:S04]  /*0c00*/  LDS R20, [R11+0x2000] ;  /* 0x002000000b147984 */ /* 0x000ea80000000800 */
[----:B------:R-:W3:Y:S04]  /*0c10*/  LDS R22, [R11+0x3000] ;  /* 0x003000000b167984 */ /* 0x000ee80000000800 */
[----:B------:R-:W4:Y:S04]  /*0c20*/  LDS R24, [R11+0x4000] ;  /* 0x004000000b187984 */ /* 0x000f280000000800 */
[----:B------:R-:W5:Y:S04]  /*0c30*/  LDS R8, [R11+0x5000] ;  /* 0x005000000b087984 */ /* 0x000f680000000800 */
[----:B------:R-:W5:Y:S04]  /*0c40*/  LDS R6, [R11+0x6000] ;  /* 0x006000000b067984 */ /* 0x000f680000000800 */
[----:B------:R-:W5:Y:S01]  /*0c50*/  LDS R10, [R11+0x7000] ;  /* 0x007000000b0a7984 */ /* 0x000f620000000800 */
[C---:B0-----:R-:W-:Y:S01]  /*0c60*/  FADD R16, R13.reuse, R16 ;  /* 0x000000100d107221 */ /* 0x041fe20000000000 */
[----:B------:R-:W-:-:S03]  /*0c70*/  FFMA R13, R13, R13, R14 ;  /* 0x0000000d0d0d7223 */ /* 0x000fc6000000000e */
[----:B-1----:R-:W-:Y:S01]  /*0c80*/  FADD R16, R16, R18 ;  /* 0x0000001210107221 */ /* 0x002fe20000000000 */
[----:B------:R-:W-:-:S03]  /*0c90*/  FFMA R13, R18, R18, R13 ;  /* 0x00000012120d7223 */ /* 0x000fc6000000000d */
[----:B--2---:R-:W-:Y:S01]  /*0ca0*/  FADD R16, R16, R20 ;  /* 0x0000001410107221 */ /* 0x004fe20000000000 */
[----:B------:R-:W-:-:S03]  /*0cb0*/  FFMA R13, R20, R20, R13 ;  /* 0x00000014140d7223 */ /* 0x000fc6000000000d */
[----:B---3--:R-:W-:Y:S01]  /*0cc0*/  FADD R16, R16, R22 ;  /* 0x0000001610107221 */ /* 0x008fe20000000000 */
[----:B------:R-:W-:-:S03]  /*0cd0*/  FFMA R13, R22, R22, R13 ;  /* 0x00000016160d7223 */ /* 0x000fc6000000000d */
[----:B----4-:R-:W-:Y:S01]  /*0ce0*/  FADD R15, R16, R24 ;  /* 0x00000018100f7221 */ /* 0x010fe20000000000 */
[----:B------:R-:W-:-:S03]  /*0cf0*/  FFMA R13, R24, R24, R13 ;  /* 0x00000018180d7223 */ /* 0x000fc6000000000d */
[----:B-----5:R-:W-:Y:S01]  /*0d00*/  FADD R15, R15, R8 ;  /* 0x000000080f0f7221 */ /* 0x020fe20000000000 */
[----:B------:R-:W-:-:S03]  /*0d10*/  FFMA R13, R8, R8, R13 ;  /* 0x00000008080d7223 */ /* 0x000fc6000000000d */
[----:B------:R-:W-:Y:S01]  /*0d20*/  FADD R15, R15, R6 ;  /* 0x000000060f0f7221 */ /* 0x000fe20000000000 */
[----:B------:R-:W-:-:S03]  /*0d30*/  FFMA R13, R6, R6, R13 ;  /* 0x00000006060d7223 */ /* 0x000fc6000000000d */
[----:B------:R-:W-:Y:S01]  /*0d40*/  FADD R16, R15, R10 ;  /* 0x0000000a0f107221 */ /* 0x000fe20000000000 */
[----:B------:R-:W-:Y:S01]  /*0d50*/  FFMA R14, R10, R10, R13 ;  /* 0x0000000a0a0e7223 */ /* 0x000fe2000000000d */
[----:B------:R-:W-:Y:S06]  /*0d60*/  @P0 BRA `(.L_x_14) ;  /* 0xfffffffc008c0947 */ /* 0x000fec000383ffff */
.L_x_13:
[----:B------:R-:W-:Y:S05]  /*0d70*/  BSYNC.RECONVERGENT B1 ;  /* 0x0000000000017941 */ /* 0x000fea0003800200 */
.L_x_12:
[----:B------:R-:W-:Y:S05]  /*0d80*/  @!P1 BRA `(.L_x_11) ;  /* 0x0000000000c49947 */ /* 0x000fea0003800000 */
[----:B------:R-:W-:Y:S01]  /*0d90*/  ISETP.GE.U32.AND P0, PT, R17, 0x4, PT ;  /* 0x000000041100780c */ /* 0x000fe20003f06070 */
[----:B------:R-:W-:Y:S01]  /*0da0*/  BSSY.RECONVERGENT B1, `(.L_x_15) ;  /* 0x0000015000017945 */ /* 0x000fe20003800200 */
[----:B------:R-:W-:-:S11]  /*0db0*/  LOP3.LUT P1, R9, R4, 0x3, RZ, 0xc0, !PT ;  /* 0x0000000304097812 */ /* 0x000fd6000782c0ff */
[----:B------:R-:W-:Y:S05]  /*0dc0*/  @!P0 BRA `(.L_x_16) ;  /* 0x0000000000488947 */ /* 0x000fea0003800000 */
[----:B------:R-:W0:Y:S01]  /*0dd0*/  S2UR UR5, SR_CgaCtaId ;  /* 0x00000000000579c3 */ /* 0x000e220000008800 */
[----:B------:R-:W-:Y:S02]  /*0de0*/  UMOV UR4, 0x400 ;  /* 0x0000040000047882 */ /* 0x000fe40000000000 */
[----:B------:R-:W-:-:S04]  /*0df0*/  UIADD3 UR4, UPT, UPT, UR4, 0x10, URZ ;  /* 0x0000001004047890 */ /* 0x000fc8000fffe0ff */
[----:B0-----:R-:W-:-:S06]  /*0e00*/  ULEA UR4, UR5, UR4, 0x18 ;  /* 0x0000000405047291 */ /* 0x001fcc000f8ec0ff */
[C---:B------:R-:W-:Y:S02]  /*0e10*/  LEA R0, R2.reuse, UR4, 0x2 ;  /* 0x0000000402007c11 */ /* 0x040fe4000f8e10ff */
[----:B------:R-:W-:-:S03]  /*0e20*/  IADD3 R2, PT, PT, R2, 0x1000, RZ ;  /* 0x0000100002027810 */ /* 0x000fc60007ffe0ff */
[----:B------:R-:W0:Y:S04]  /*0e30*/  LDS R5, [R0] ;  /* 0x0000000000057984 */ /* 0x000e280000000800 */
[----:B------:R-:W1:Y:S04]  /*0e40*/  LDS R4, [R0+0x1000] ;  /* 0x0010000000047984 */ /* 0x000e680000000800 */
[----:B------:R-:W2:Y:S04]  /*0e50*/  LDS R6, [R0+0x2000] ;  /* 0x0020000000067984 */ /* 0x000ea80000000800 */
[----:B------:R-:W3:Y:S01]  /*0e60*/  LDS R8, [R0+0x3000] ;  /* 0x0030000000087984 */ /* 0x000ee20000000800 */
[----:B0-----:R-:W-:Y:S01]  /*0e70*/  FADD R16, R16, R5 ;  /* 0x0000000510107221 */ /* 0x001fe20000000000 */
[----:B------:R-:W-:-:S03]  /*0e80*/  FFMA R5, R5, R5, R14 ;  /* 0x0000000505057223 */ /* 0x000fc6000000000e */
[----:B-1----:R-:W-:Y:S01]  /*0e90*/  FADD R16, R16, R4 ;  /* 0x0000000410107221 */ /* 0x002fe20000000000 */
[----:B------:R-:W-:-:S03]  /*0ea0*/  FFMA R5, R4, R4, R5 ;  /* 0x0000000404057223 */ /* 0x000fc60000000005 */
[----:B--2---:R-:W-:Y:S01]  /*0eb0*/  FADD R16, R16, R6 ;  /* 0x0000000610107221 */ /* 0x004fe20000000000 */
[----:B------:R-:W-:-:S03]  /*0ec0*/  FFMA R5, R6, R6, R5 ;  /* 0x0000000606057223 */ /* 0x000fc60000000005 */
[----:B---3--:R-:W-:Y:S01]  /*0ed0*/  FADD R16, R16, R8 ;  /* 0x0000000810107221 */ /* 0x008fe20000000000 */
[----:B------:R-:W-:-:S07]  /*0ee0*/  FFMA R14, R8, R8, R5 ;  /* 0x00000008080e7223 */ /* 0x000fce0000000005 */
.L_x_16:
[----:B------:R-:W-:Y:S05]  /*0ef0*/  BSYNC.RECONVERGENT B1 ;  /* 0x0000000000017941 */ /* 0x000fea0003800200 */
.L_x_15:
[----:B------:R-:W-:Y:S05]  /*0f00*/  @!P1 BRA `(.L_x_11) ;  /* 0x0000000000649947 */ /* 0x000fea0003800000 */
[----:B------:R-:W-:Y:S01]  /*0f10*/  LOP3.LUT P0, RZ, R3, 0x400, RZ, 0xc0, !PT ;  /* 0x0000040003ff7812 */ /* 0x000fe2000780c0ff */
[----:B------:R-:W-:Y:S01]  /*0f20*/  BSSY.RECONVERGENT B1, `(.L_x_17) ;  /* 0x0000013000017945 */ /* 0x000fe20003800200 */
[----:B------:R-:W-:-:S11]  /*0f30*/  ISETP.NE.AND P1, PT, R9, 0x1, PT ;  /* 0x000000010900780c */ /* 0x000fd60003f25270 */
[----:B------:R-:W0:Y:S01]  /*0f40*/  @!P0 S2R R3, SR_CgaCtaId ;  /* 0x0000000000038919 */ /* 0x000e220000008800 */
[----:B------:R-:W-:-:S05]  /*0f50*/  @!P0 MOV R0, 0x400 ;  /* 0x0000040000008802 */ /* 0x000fca0000000f00 */
[----:B------:R-:W-:-:S05]  /*0f60*/  @!P0 VIADD R0, R0, 0x10 ;  /* 0x0000001000008836 */ /* 0x000fca0000000000 */
[----:B0-----:R-:W-:Y:S01]  /*0f70*/  @!P0 LEA R9, R3, R0, 0x18 ;  /* 0x0000000003098211 */ /* 0x001fe200078ec0ff */
[----:B------:R-:W-:Y:S06]  /*0f80*/  @!P1 BRA `(.L_x_18) ;  /* 0x0000000000309947 */ /* 0x000fec0003800000 */
[----:B------:R-:W0:Y:S01]  /*0f90*/  S2UR UR5, SR_CgaCtaId ;  /* 0x00000000000579c3 */ /* 0x000e220000008800 */
[----:B------:R-:W-:Y:S02]  /*0fa0*/  UMOV UR4, 0x400 ;  /* 0x0000040000047882 */ /* 0x000fe40000000000 */
[----:B------:R-:W-:-:S04]  /*0fb0*/  UIADD3 UR4, UPT, UPT, UR4, 0x10, URZ ;  /* 0x0000001004047890 */ /* 0x000fc8000fffe0ff */
[----:B0-----:R-:W-:-:S06]  /*0fc0*/  ULEA UR4, UR5, UR4, 0x18 ;  /* 0x0000000405047291 */ /* 0x001fcc000f8ec0ff */
[C---:B------:R-:W-:Y:S02]  /*0fd0*/  LEA R0, R2.reuse, UR4, 0x2 ;  /* 0x0000000402007c11 */ /* 0x040fe4000f8e10ff */
[----:B------:R-:W-:-:S03]  /*0fe0*/  IADD3 R2, PT, PT, R2, 0x800, RZ ;  /* 0x0000080002027810 */ /* 0x000fc60007ffe0ff */
[----:B------:R-:W0:Y:S04]  /*0ff0*/  LDS R3, [R0] ;  /* 0x0000000000037984 */ /* 0x000e280000000800 */
[----:B------:R-:W1:Y:S01]  /*1000*/  LDS R5, [R0+0x1000] ;  /* 0x0010000000057984 */ /* 0x000e620000000800 */
[----:B0-----:R-:W-:Y:S01]  /*1010*/  FADD R16, R16, R3 ;  /* 0x0000000310107221 */ /* 0x001fe20000000000 */
[----:B------:R-:W-:-:S03]  /*1020*/  FFMA R14, R3, R3, R14 ;  /* 0x00000003030e7223 */ /* 0x000fc6000000000e */
[----:B-1----:R-:W-:Y:S01]  /*1030*/  FADD R16, R16, R5 ;  /* 0x0000000510107221 */ /* 0x002fe20000000000 */
[----:B------:R-:W-:-:S07]  /*1040*/  FFMA R14, R5, R5, R14 ;  /* 0x00000005050e7223 */ /* 0x000fce000000000e */
.L_x_18:
[----:B------:R-:W-:Y:S05]  /*1050*/  BSYNC.RECONVERGENT B1 ;  /* 0x0000000000017941 */ /* 0x000fea0003800200 */
.L_x_17:
[----:B------:R-:W-:-:S05]  /*1060*/  @!P0 IMAD R0, R2, 0x4, R9 ;  /* 0x0000000402008824 */ /* 0x000fca00078e0209 */
[----:B------:R-:W0:Y:S02]  /*1070*/  @!P0 LDS R3, [R0] ;  /* 0x0000000000038984 */ /* 0x000e240000000800 */
[----:B0-----:R-:W-:Y:S01]  /*1080*/  @!P0 FADD R16, R16, R3 ;  /* 0x0000000310108221 */ /* 0x001fe20000000000 */
[----:B------:R-:W-:-:S07]  /*1090*/  @!P0 FFMA R14, R3, R3, R14 ;  /* 0x00000003030e8223 */ /* 0x000fce000000000e */
.L_x_11:
[----:B------:R-:W-:Y:S05]  /*10a0*/  BSYNC.RECONVERGENT B0 ;  /* 0x0000000000007941 */ /* 0x000fea0003800200 */
.L_x_10:
[----:B------:R-:W0:Y:S01]  /*10b0*/  S2R R2, SR_CgaCtaId ;  /* 0x0000000000027919 */ /* 0x000e220000008800 */
[----:B------:R-:W-:Y:S01]  /*10c0*/  MOV R3, 0x400 ;  /* 0x0000040000037802 */ /* 0x000fe20000000f00 */
[----:B------:R-:W1:Y:S01]  /*10d0*/  LDC R13, c[0x0][0x398] ;  /* 0x0000e600ff0d7b82 */ /* 0x000e620000000800 */
[----:B------:R-:W-:Y:S01]  /*10e0*/  ISETP.GT.U32.AND P0, PT, R7, 0x1ff, PT ;  /* 0x000001ff0700780c */ /* 0x000fe20003f04070 */
[----:B------:R-:W-:Y:S01]  /*10f0*/  BSSY.RECONVERGENT B0, `(.L_x_19) ;  /* 0x000006a000007945 */ /* 0x000fe20003800200 */
[----:B--2---:R-:W-:Y:S02]  /*1100*/  IADD3 R5, PT, PT, R3, 0x10, RZ ;  /* 0x0000001003057810 */ /* 0x004fe40007ffe0ff */
[----:B------:R-:W-:Y:S02]  /*1110*/  ISETP.GT.U32.AND P1, PT, R7, 0xff, PT ;  /* 0x000000ff0700780c */ /* 0x000fe40003f24070 */
[----:B-1----:R-:W-:Y:S02]  /*1120*/  ISETP.GE.AND P2, PT, R13, 0x1, PT ;  /* 0x000000010d00780c */ /* 0x002fe40003f46270 */
[----:B0-----:R-:W-:-:S05]  /*1130*/  LEA R0, R2, R5, 0x18 ;  /* 0x0000000502007211 */ /* 0x001fca00078ec0ff */
[----:B------:R-:W-:-:S05]  /*1140*/  IMAD R6, R12, 0x4, R0 ;  /* 0x000000040c067824 */ /* 0x000fca00078e0200 */
[----:B------:R-:W-:-:S05]  /*1150*/  LEA R5, R7, R6, 0x2 ;  /* 0x0000000607057211 */ /* 0x000fca00078e10ff */
[----:B------:R-:W-:Y:S04]  /*1160*/  STS [R5], R16 ;  /* 0x0000001005007388 */ /* 0x000fe80000000800 */
[----:B------:R-:W-:Y:S01]  /*1170*/  STS [R5+0x1000], R14 ;  /* 0x0010000e05007388 */ /* 0x000fe20000000800 */
[----:B------:R-:W-:Y:S06]  /*1180*/  BAR.SYNC.DEFER_BLOCKING 0x0 ;  /* 0x0000000000007b1d */ /* 0x000fec0000010000 */
[----:B------:R-:W-:Y:S04]  /*1190*/  @!P0 LDS R4, [R5+0x800] ;  /* 0x0008000005048984 */ /* 0x000fe80000000800 */
[----:B------:R-:W0:Y:S04]  /*11a0*/  @!P0 LDS R9, [R5] ;  /* 0x0000000005098984 */ /* 0x000e280000000800 */
[----:B------:R-:W-:Y:S04]  /*11b0*/  @!P0 LDS R8, [R5+0x1800] ;  /* 0x0018000005088984 */ /* 0x000fe80000000800 */
[----:B------:R-:W1:Y:S01]  /*11c0*/  @!P0 LDS R11, [R5+0x1000] ;  /* 0x00100000050b8984 */ /* 0x000e620000000800 */
[----:B0-----:R-:W-:-:S05]  /*11d0*/  @!P0 FADD R4, R4, R9 ;  /* 0x0000000904048221 */ /* 0x001fca0000000000 */
[----:B------:R-:W-:Y:S01]  /*11e0*/  @!P0 STS [R5], R4 ;  /* 0x0000000405008388 */ /* 0x000fe20000000800 */
[----:B-1----:R-:W-:-:S05]  /*11f0*/  @!P0 FADD R8, R8, R11 ;  /* 0x0000000b08088221 */ /* 0x002fca0000000000 */
[----:B------:R-:W-:Y:S01]  /*1200*/  @!P0 STS [R5+0x1000], R8 ;  /* 0x0010000805008388 */ /* 0x000fe20000000800 */
[----:B------:R-:W-:Y:S01]  /*1210*/  BAR.SYNC.DEFER_BLOCKING 0x0 ;  /* 0x0000000000007b1d */ /* 0x000fe20000010000 */
[----:B------:R-:W-:-:S05]  /*1220*/  ISETP.GT.U32.AND P0, PT, R7, 0x7f, PT ;  /* 0x0000007f0700780c */ /* 0x000fca0003f04070 */
        /* <DEDUP_REMOVED lines=25> */
[----:B------:R0:W-:Y:S01]  /*13c0*/  @!P1 STS [R5], R10 ;  /* 0x0000000a05009388 */ /* 0x0001e20000000800 */
[----:B-1----:R-:W-:-:S05]  /*13d0*/  @!P1 FADD R14, R11, R14 ;  /* 0x0000000e0b0e9221 */ /* 0x002fca0000000000 */
[----:B------:R0:W-:Y:S01]  /*13e0*/  @!P1 STS [R5+0x1000], R14 ;  /* 0x0010000e05009388 */ /* 0x0001e20000000800 */
[----:B------:R-:W-:Y:S01]  /*13f0*/  BAR.SYNC.DEFER_BLOCKING 0x0 ;  /* 0x0000000000007b1d */ /* 0x000fe20000010000 */
[----:B------:R-:W-:-:S05]  /*1400*/  PLOP3.LUT P1, PT, PT, PT, PT, 0x8, 0x80 ;  /* 0x000000000080781c */ /* 0x000fca0003f2e170 */
[----:B------:R-:W-:Y:S08]  /*1410*/  @P0 BRA `(.L_x_20) ;  /* 0x0000000000dc0947 */ /* 0x000ff00003800000 */
[----:B------:R-:W-:Y:S01]  /*1420*/  LDS R4, [R5+0x80] ;  /* 0x0000800005047984 */ /* 0x000fe20000000800 */
[----:B------:R-:W-:-:S03]  /*1430*/  ISETP.NE.AND P0, PT, R7, RZ, PT ;  /* 0x000000ff0700720c */ /* 0x000fc60003f05270 */
[----:B------:R-:W1:Y:S10]  /*1440*/  LDS R9, [R5] ;  /* 0x0000000005097984 */ /* 0x000e740000000800 */
[----:B------:R-:W-:-:S02]  /*1450*/  @!P0 LEA R3, R2, R3, 0x18 ;  /* 0x0000000302038211 */ /* 0x000fc400078ec0ff */
[----:B------:R-:W-:Y:S01]  /*1460*/  @!P0 PLOP3.LUT P1, PT, PT, PT, PT, 0x80, 0x8 ;  /* 0x000000000008881c */ /* 0x000fe20003f2f070 */
[----:B-1----:R-:W-:-:S05]  /*1470*/  FADD R4, R4, R9 ;  /* 0x0000000904047221 */ /* 0x002fca0000000000 */
[----:B------:R-:W-:Y:S04]  /*1480*/  STS [R5], R4 ;  /* 0x0000000405007388 */ /* 0x000fe80000000800 */
[----:B------:R-:W-:Y:S04]  /*1490*/  LDS R8, [R5+0x1080] ;  /* 0x0010800005087984 */ /* 0x000fe80000000800 */
[----:B------:R-:W1:Y:S02]  /*14a0*/  LDS R9, [R5+0x1000] ;  /* 0x0010000005097984 */ /* 0x000e640000000800 */
[----:B-1----:R-:W-:-:S05]  /*14b0*/  FADD R8, R8, R9 ;  /* 0x0000000908087221 */ /* 0x002fca0000000000 */
[----:B------:R-:W-:Y:S04]  /*14c0*/  STS [R5+0x1000], R8 ;  /* 0x0010000805007388 */ /* 0x000fe80000000800 */
[----:B------:R-:W-:Y:S04]  /*14d0*/  LDS R9, [R5+0x40] ;  /* 0x0000400005097984 */ /* 0x000fe80000000800 */
[----:B0-----:R-:W0:Y:S02]  /*14e0*/  LDS R10, [R5] ;  /* 0x00000000050a7984 */ /* 0x001e240000000800 */
[----:B0-----:R-:W-:-:S05]  /*14f0*/  FADD R10, R9, R10 ;  /* 0x0000000a090a7221 */ /* 0x001fca0000000000 */
[----:B------:R-:W-:Y:S04]  /*1500*/  STS [R5], R10 ;  /* 0x0000000a05007388 */ /* 0x000fe80000000800 */
[----:B------:R-:W-:Y:S04]  /*1510*/  LDS R9, [R5+0x20] ;  /* 0x0000200005097984 */ /* 0x000fe80000000800 */
[----:B------:R-:W0:Y:S02]  /*1520*/  LDS R14, [R5] ;  /* 0x00000000050e7984 */ /* 0x000e240000000800 */
        /* <DEDUP_REMOVED lines=15> */
[----:B------:R-:W0:Y:S02]  /*1620*/  LDS R14, [R5+0x1000] ;  /* 0x00100000050e7984 */ /* 0x000e240000000800 */
[----:B0-----:R-:W-:-:S05]  /*1630*/  FADD R14, R9, R14 ;  /* 0x0000000e090e7221 */ /* 0x001fca0000000000 */
[----:B------:R-:W-:Y:S04]  /*1640*/  STS [R5+0x1000], R14 ;  /* 0x0010000e05007388 */ /* 0x000fe80000000800 */
        /* <DEDUP_REMOVED lines=16> */
[----:B------:R-:W0:Y:S04]  /*1750*/  @!P0 LDS R4, [R6] ;  /* 0x0000000006048984 */ /* 0x000e280000000800 */
[----:B0-----:R-:W-:Y:S04]  /*1760*/  @!P0 STS [R3], R4 ;  /* 0x0000000403008388 */ /* 0x001fe80000000800 */
[----:B------:R-:W0:Y:S04]  /*1770*/  @!P0 LDS R2, [R6+0x1000] ;  /* 0x0010000006028984 */ /* 0x000e280000000800 */
[----:B0-----:R1:W-:Y:S02]  /*1780*/  @!P0 STS [R3+0x4], R2 ;  /* 0x0000040203008388 */ /* 0x0013e40000000800 */
.L_x_20:
[----:B------:R-:W-:Y:S05]  /*1790*/  BSYNC.RECONVERGENT B0 ;  /* 0x0000000000007941 */ /* 0x000fea0003800200 */
.L_x_19:
[----:B------:R-:W-:Y:S06]  /*17a0*/  BAR.SYNC.DEFER_BLOCKING 0x0 ;  /* 0x0000000000007b1d */ /* 0x000fec0000010000 */
[----:B------:R-:W-:Y:S05]  /*17b0*/  @!P2 EXIT ;  /* 0x000000000000a94d */ /* 0x000fea0003800000 */
[----:B-1----:R-:W-:Y:S01]  /*17c0*/  LOP3.LUT R3, RZ, R7, RZ, 0x33, !PT ;  /* 0x00000007ff037212 */ /* 0x002fe200078e33ff */
[----:B0-----:R-:W-:Y:S01]  /*17d0*/  IMAD.MOV.U32 R10, RZ, RZ, RZ ;  /* 0x000000ffff0a7224 */ /* 0x001fe200078e00ff */
[----:B------:R-:W-:-:S03]  /*17e0*/  LEA R9, R7, R0, 0x2 ;  /* 0x0000000007097211 */ /* 0x000fc600078e10ff */
[----:B------:R-:W-:Y:S01]  /*17f0*/  IMAD.IADD R4, R3, 0x1, R12 ;  /* 0x0000000103047824 */ /* 0x000fe200078e020c */
[----:B------:R-:W-:Y:S02]  /*1800*/  I2FP.F32.S32 R12, R12 ;  /* 0x0000000c000c7245 */ /* 0x000fe40000201400 */
[----:B------:R-:W-:Y:S02]  /*1810*/  IADD3 R9, PT, PT, R9, 0x4000, RZ ;  /* 0x0000400009097810 */ /* 0x000fe40007ffe0ff */
[----:B------:R-:W-:-:S04]  /*1820*/  LEA.HI R15, R4, 0x1, RZ, 0x16 ;  /* 0x00000001040f7811 */ /* 0x000fc800078fb0ff */
[C---:B------:R-:W-:Y:S02]  /*1830*/  LOP3.LUT R8, R15.reuse, 0x7ffff8, RZ, 0xc0, !PT ;  /* 0x007ffff80f087812 */ /* 0x040fe400078ec0ff */
[----:B------:R-:W-:-:S03]  /*1840*/  LOP3.LUT R17, R15, 0x7, RZ, 0xc0, !PT ;  /* 0x000000070f117812 */ /* 0x000fc600078ec0ff */
[----:B------:R-:W-:-:S07]  /*1850*/  IMAD.MOV R8, RZ, RZ, -R8 ;  /* 0x000000ffff087224 */ /* 0x000fce00078e0a08 */
.L_x_51:
[----:B0-----:R-:W0:Y:S01]  /*1860*/  LDCU UR7, c[0x0][0x3a0] ;  /* 0x00007400ff0777ac */ /* 0x001e220008000800 */
[----:B------:R-:W-:Y:S01]  /*1870*/  BSSY.RECONVERGENT B0, `(.L_x_21) ;  /* 0x000009c000007945 */ /* 0x000fe20003800200 */
[----:B---34-:R-:W-:Y:S02]  /*1880*/  HFMA2 R14, -RZ, RZ, 0, 0 ;  /* 0x00000000ff0e7431 */ /* 0x018fe400000001ff */
[----:B------:R-:W-:Y:S01]  /*1890*/  IMAD.MOV.U32 R0, RZ, RZ, RZ ;  /* 0x000000ffff007224 */ /* 0x000fe200078e00ff */
[----:B------:R-:W-:Y:S02]  /*18a0*/  MOV R18, RZ ;  /* 0x000000ff00127202 */ /* 0x000fe40000000f00 */
[----:B0-----:R-:W-:-:S13]  /*18b0*/  ISETP.GE.AND P0, PT, R7, UR7, PT ;  /* 0x0000000707007c0c */ /* 0x001fda000bf06270 */
[----:B-12---:R-:W-:Y:S05]  /*18c0*/  @P0 BRA `(.L_x_22) ;  /* 0x0000000800580947 */ /* 0x006fea0003800000 */
[----:B------:R-:W-:Y:S01]  /*18d0*/  ISETP.GE.U32.AND P2, PT, R4, 0x1c00, PT ;  /* 0x00001c000400780c */ /* 0x000fe20003f46070 */
[----:B------:R-:W-:Y:S01]  /*18e0*/  IMAD R16, R10, UR7, RZ ;  /* 0x000000070a107c24 */ /* 0x000fe2000f8e02ff */
[----:B------:R-:W-:Y:S01]  /*18f0*/  BSSY.RECONVERGENT B1, `(.L_x_23) ;  /* 0x0000042000017945 */ /* 0x000fe20003800200 */
[----:B------:R-:W-:Y:S01]  /*1900*/  ISETP.NE.AND P0, PT, R17, RZ, PT ;  /* 0x000000ff1100720c */ /* 0x000fe20003f05270 */
[----:B------:R-:W-:Y:S01]  /*1910*/  IMAD.MOV.U32 R18, RZ, RZ, RZ ;  /* 0x000000ffff127224 */ /* 0x000fe200078e00ff */
[----:B------:R-:W-:Y:S01]  /*1920*/  MOV R11, R7 ;  /* 0x00000007000b7202 */ /* 0x000fe20000000f00 */
[----:B------:R-:W-:Y:S01]  /*1930*/  IMAD.MOV.U32 R0, RZ, RZ, RZ ;  /* 0x000000ffff007224 */ /* 0x000fe200078e00ff */
[----:B------:R-:W-:Y:S02]  /*1940*/  MOV R14, RZ ;  /* 0x000000ff000e7202 */ /* 0x000fe40000000f00 */
[----:B------:R-:W-:-:S04]  /*1950*/  SHF.R.S32.HI R13, RZ, 0x1f, R16 ;  /* 0x0000001fff0d7819 */ /* 0x000fc80000011410 */
[----:B------:R-:W-:Y:S05]  /*1960*/  @!P2 BRA `(.L_x_24) ;  /* 0x0000000000e8a947 */ /* 0x000fea0003800000 */
[----:B------:R-:W0:Y:S01]  /*1970*/  LDCU.64 UR4, c[0x0][0x380] ;  /* 0x00007000ff0477ac */ /* 0x000e220008000a00 */
[----:B------:R-:W-:Y:S01]  /*1980*/  IADD3 R3, P2, PT, R16, R7, RZ ;  /* 0x0000000710037210 */ /* 0x000fe20007f5e0ff */
[----:B------:R-:W-:Y:S01]  /*1990*/  HFMA2 R18, -RZ, RZ, 0, 0 ;  /* 0x00000000ff127431 */ /* 0x000fe200000001ff */
[----:B------:R-:W-:Y:S01]  /*19a0*/  MOV R19, R8 ;  /* 0x0000000800137202 */ /* 0x000fe20000000f00 */
[----:B------:R-:W-:Y:S02]  /*19b0*/  IMAD.MOV.U32 R11, RZ, RZ, R7 ;  /* 0x000000ffff0b7224 */ /* 0x000fe400078e0007 */
[----:B------:R-:W-:Y:S01]  /*19c0*/  IMAD.X R20, RZ, RZ, R13, P2 ;  /* 0x000000ffff147224 */ /* 0x000fe200010e060d */
[----:B0-----:R-:W-:-:S04]  /*19d0*/  LEA R2, P3, R3, UR4, 0x2 ;  /* 0x0000000403027c11 */ /* 0x001fc8000f8610ff */
[----:B------:R-:W-:Y:S02]  /*19e0*/  IADD3 R2, P2, PT, R2, 0x4000, RZ ;  /* 0x0000400002027810 */ /* 0x000fe40007f5e0ff */
[----:B------:R-:W-:Y:S01]  /*19f0*/  LEA.HI.X R3, R3, UR5, R20, 0x2, P3 ;  /* 0x0000000503037c11 */ /* 0x000fe200098f1414 */
[----:B------:R-:W-:-:S03]  /*1a00*/  IMAD.MOV.U32 R20, RZ, RZ, R9 ;  /* 0x000000ffff147224 */ /* 0x000fc600078e0009 */
[----:B------:R-:W-:-:S07]  /*1a10*/  IADD3.X R3, PT, PT, RZ, R3, RZ, P2, !PT ;  /* 0x00000003ff037210 */ /* 0x000fce00017fe4ff */
.L_x_25:
[----:B------:R-:W2:Y:S04]  /*1a20*/  LDG.E.CONSTANT R25, desc[UR8][R2.64+-0x4000] ;  /* 0xffc0000802197981 */ /* 0x000ea8000c1e9900 */
[----:B------:R-:W3:Y:S04]  /*1a30*/  LDG.E.CONSTANT R23, desc[UR8][R2.64+-0x3000] ;  /* 0xffd0000802177981 */ /* 0x000ee8000c1e9900 */
[----:B------:R-:W4:Y:S04]  /*1a40*/  LDG.E.CONSTANT R22, desc[UR8][R2.64+-0x2000] ;  /* 0xffe0000802167981 */ /* 0x000f28000c1e9900 */
[----:B------:R-:W2:Y:S04]  /*1a50*/  LDS R26, [R20+-0x4000] ;  /* 0xffc00000141a7984 */ /* 0x000ea80000000800 */
[----:B------:R-:W5:Y:S04]  /*1a60*/  LDG.E.CONSTANT R21, desc[UR8][R2.64+-0x1000] ;  /* 0xfff0000802157981 */ /* 0x000f68000c1e9900 */
[----:B------:R-:W3:Y:S01]  /*1a70*/  LDS R24, [R20+-0x3000] ;  /* 0xffd0000014187984 */ /* 0x000ee20000000800 */
[----:B--2---:R-:W-:-:S03]  /*1a80*/  FFMA R26, R25, R26, R18 ;  /* 0x0000001a191a7223 */ /* 0x004fc60000000012 */
[----:B------:R-:W2:Y:S01]  /*1a90*/  LDG.E.CONSTANT R18, desc[UR8][R2.64] ;  /* 0x0000000802127981 */ /* 0x000ea2000c1e9900 */
[C---:B------:R-:W-:Y:S01]  /*1aa0*/  FADD R14, R25.reuse, R14 ;  /* 0x0000000e190e7221 */ /* 0x040fe20000000000 */
[----:B------:R-:W-:Y:S01]  /*1ab0*/  FFMA R0, R25, R25, R0 ;  /* 0x0000001919007223 */ /* 0x000fe20000000000 */
[C---:B---3--:R-:W-:Y:S01]  /*1ac0*/  FFMA R24, R23.reuse, R24, R26 ;  /* 0x0000001817187223 */ /* 0x048fe2000000001a */
[----:B------:R-:W4:Y:S01]  /*1ad0*/  LDS R25, [R20+-0x2000] ;  /* 0xffe0000014197984 */ /* 0x000f220000000800 */
[----:B------:R-:W-:Y:S01]  /*1ae0*/  FADD R27, R14, R23 ;  /* 0x000000170e1b7221 */ /* 0x000fe20000000000 */
[----:B------:R-:W-:Y:S02]  /*1af0*/  FFMA R29, R23, R23, R0 ;  /* 0x00000017171d7223 */ /* 0x000fe40000000000 */
[----:B------:R-:W3:Y:S04]  /*1b00*/  LDG.E.CONSTANT R14, desc[UR8][R2.64+0x1000] ;  /* 0x00100008020e7981 */ /* 0x000ee8000c1e9900 */
[----:B------:R-:W3:Y:S04]  /*1b10*/  LDG.E.CONSTANT R0, desc[UR8][R2.64+0x2000] ;  /* 0x0020000802007981 */ /* 0x000ee8000c1e9900 */
[----:B------:R0:W3:Y:S01]  /*1b20*/  LDG.E.CONSTANT R23, desc[UR8][R2.64+0x3000] ;  /* 0x0030000802177981 */ /* 0x0000e2000c1e9900 */
[----:B----4-:R-:W-:-:S03]  /*1b30*/  FFMA R26, R22, R25, R24 ;  /* 0x00000019161a7223 */ /* 0x010fc60000000018 */
[----:B------:R-:W5:Y:S01]  /*1b40*/  LDS R25, [R20+-0x1000] ;  /* 0xfff0000014197984 */ /* 0x000f620000000800 */
[----:B------:R-:W-:Y:S01]  /*1b50*/  FADD R24, R27, R22 ;  /* 0x000000161b187221 */ /* 0x000fe20000000000 */
[----:B------:R-:W-:Y:S01]  /*1b60*/  FFMA R22, R22, R22, R29 ;  /* 0x0000001616167223 */ /* 0x000fe2000000001d */
[C---:B-----5:R-:W-:Y:S02]  /*1b70*/  FFMA R27, R21.reuse, R25, R26 ;  /* 0x00000019151b7223 */ /* 0x060fe4000000001a */
[----:B------:R-:W2:Y:S01]  /*1b80*/  LDS R26, [R20] ;  /* 0x00000000141a7984 */ /* 0x000ea20000000800 */
[----:B------:R-:W-:Y:S01]  /*1b90*/  FADD R25, R24, R21 ;  /* 0x0000001518197221 */ /* 0x000fe20000000000 */
[----:B------:R-:W-:Y:S02]  /*1ba0*/  FFMA R29, R21, R21, R22 ;  /* 0x00000015151d7223 */ /* 0x000fe40000000016 */
[----:B------:R-:W3:Y:S01]  /*1bb0*/  LDS R21, [R20+0x1000] ;  /* 0x0010000014157984 */ /* 0x000ee20000000800 */
[----:B------:R-:W-:-:S05]  /*1bc0*/  VIADD R19, R19, 0x8 ;  /* 0x0000000813137836 */ /* 0x000fca0000000000 */
[----:B------:R-:W-:Y:S02]  /*1bd0*/  ISETP.NE.AND P2, PT, R19, RZ, PT ;  /* 0x000000ff1300720c */ /* 0x000fe40003f45270 */
[----:B0-----:R-:W-:Y:S01]  /*1be0*/  IADD3 R2, P3, PT, R2, 0x8000, RZ ;  /* 0x0000800002027810 */ /* 0x001fe20007f7e0ff */
[----:B------:R-:W-:-:S03]  /*1bf0*/  VIADD R11, R11, 0x2000 ;  /* 0x000020000b0b7836 */ /* 0x000fc60000000000 */
[----:B------:R-:W-:Y:S01]  /*1c00*/  IADD3.X R3, PT, PT, RZ, R3, RZ, P3, !PT ;  /* 0x00000003ff037210 */ /* 0x000fe20001ffe4ff */
[C---:B--2---:R-:W-:Y:S02]  /*1c10*/  FFMA R26, R18.reuse, R26, R27 ;  /* 0x0000001a121a7223 */ /* 0x044fe4000000001b */
[----:B------:R-:W0:Y:S01]  /*1c20*/  LDS R27, [R20+0x2000] ;  /* 0x00200000141b7984 */ /* 0x000e220000000800 */
[----:B------:R-:W-:Y:S01]  /*1c30*/  FADD R25, R25, R18 ;  /* 0x0000001219197221 */ /* 0x000fe20000000000 */
[----:B------:R-:W-:Y:S02]  /*1c40*/  FFMA R29, R18, R18, R29 ;  /* 0x00000012121d7223 */ /* 0x000fe4000000001d */
[----:B------:R1:W2:Y:S01]  /*1c50*/  LDS R18, [R20+0x3000] ;  /* 0x0030000014127984 */ /* 0x0002a20000000800 */
[C---:B---3--:R-:W-:Y:S01]  /*1c60*/  FFMA R21, R14.reuse, R21, R26 ;  /* 0x000000150e157223 */ /* 0x048fe2000000001a */
[----:B------:R-:W-:Y:S01]  /*1c70*/  FADD R25, R25, R14 ;  /* 0x0000000e19197221 */ /* 0x000fe20000000000 */
[----:B------:R-:W-:-:S03]  /*1c80*/  FFMA R29, R14, R14, R29 ;  /* 0x0000000e0e1d7223 */ /* 0x000fc6000000001d */
[----:B------:R-:W-:Y:S01]  /*1c90*/  FADD R14, R25, R0 ;  /* 0x00000000190e7221 */ /* 0x000fe20000000000 */
[----:B-1----:R-:W-:-:S03]  /*1ca0*/  IADD3 R20, PT, PT, R20, 0x8000, RZ ;  /* 0x0000800014147810 */ /* 0x002fc60007ffe0ff */
[----:B------:R-:W-:Y:S01]  /*1cb0*/  FADD R14, R14, R23 ;  /* 0x000000170e0e7221 */ /* 0x000fe20000000000 */
[C---:B0-----:R-:W-:Y:S01]  /*1cc0*/  FFMA R21, R0.reuse, R27, R21 ;  /* 0x0000001b00157223 */ /* 0x041fe20000000015 */
[----:B------:R-:W-:-:S03]  /*1cd0*/  FFMA R0, R0, R0, R29 ;  /* 0x0000000000007223 */ /* 0x000fc6000000001d */
[C---:B--2---:R-:W-:Y:S01]  /*1ce0*/  FFMA R18, R23.reuse, R18, R21 ;  /* 0x0000001217127223 */ /* 0x044fe20000000015 */
[----:B------:R-:W-:Y:S01]  /*1cf0*/  FFMA R0, R23, R23, R0 ;  /* 0x0000001717007223 */ /* 0x000fe20000000000 */
[----:B------:R-:W-:Y:S06]  /*1d00*/  @P2 BRA `(.L_x_25) ;  /* 0xfffffffc00442947 */ /* 0x000fec000383ffff */
.L_x_24:
[----:B------:R-:W-:Y:S05]  /*1d10*/  BSYNC.RECONVERGENT B1 ;  /* 0x0000000000017941 */ /* 0x000fea0003800200 */
.L_x_23:
[----:B------:R-:W-:Y:S05]  /*1d20*/  @!P0 BRA `(.L_x_22) ;  /* 0x0000000400408947 */ /* 0x000fea0003800000 */
[----:B------:R-:W-:Y:S01]  /*1d30*/  VIADD R2, R17, 0xffffffff ;  /* 0xffffffff11027836 */ /* 0x000fe20000000000 */
[----:B------:R-:W-:Y:S01]  /*1d40*/  BSSY.RECONVERGENT B1, `(.L_x_26) ;  /* 0x0000023000017945 */ /* 0x000fe20003800200 */
[----:B------:R-:W-:-:S03]  /*1d50*/  LOP3.LUT P2, RZ, R15, 0x3, RZ, 0xc0, !PT ;  /* 0x000000030fff7812 */ /* 0x000fc6000784c0ff */
[----:B------:R-:W-:-:S13]  /*1d60*/  ISETP.GE.U32.AND P0, PT, R2, 0x3, PT ;  /* 0x000000030200780c */ /* 0x000fda0003f06070 */
[----:B------:R-:W-:Y:S05]  /*1d70*/  @!P0 BRA `(.L_x_27) ;  /* 0x00000000007c8947 */ /* 0x000fea0003800000 */
[----:B------:R-:W0:Y:S01]  /*1d80*/  LDCU.64 UR4, c[0x0][0x380] ;  /* 0x00007000ff0477ac */ /* 0x000e220008000a00 */
[----:B------:R-:W-:-:S04]  /*1d90*/  IADD3 R3, P0, PT, R16, R11, RZ ;  /* 0x0000000b10037210 */ /* 0x000fc80007f1e0ff */
[----:B------:R-:W-:Y:S02]  /*1da0*/  IADD3.X R20, PT, PT, RZ, R13, RZ, P0, !PT ;  /* 0x0000000dff147210 */ /* 0x000fe400007fe4ff */
[----:B0-----:R-:W-:-:S04]  /*1db0*/  LEA R2, P0, R3, UR4, 0x2 ;  /* 0x0000000403027c11 */ /* 0x001fc8000f8010ff */
[----:B------:R-:W-:-:S05]  /*1dc0*/  LEA.HI.X R3, R3, UR5, R20, 0x2, P0 ;  /* 0x0000000503037c11 */ /* 0x000fca00080f1414 */
[----:B------:R-:W2:Y:S04]  /*1dd0*/  LDG.E.CONSTANT R23, desc[UR8][R2.64] ;  /* 0x0000000802177981 */ /* 0x000ea8000c1e9900 */
[----:B------:R-:W3:Y:S04]  /*1de0*/  LDG.E.CONSTANT R20, desc[UR8][R2.64+0x1000] ;  /* 0x0010000802147981 */ /* 0x000ee8000c1e9900 */
[----:B------:R-:W4:Y:S04]  /*1df0*/  LDG.E.CONSTANT R19, desc[UR8][R2.64+0x2000] ;  /* 0x0020000802137981 */ /* 0x000f28000c1e9900 */
[----:B------:R0:W5:Y:S01]  /*1e00*/  LDG.E.CONSTANT R21, desc[UR8][R2.64+0x3000] ;  /* 0x0030000802157981 */ /* 0x000162000c1e9900 */
[----:B------:R-:W1:Y:S01]  /*1e10*/  S2UR UR5, SR_CgaCtaId ;  /* 0x00000000000579c3 */ /* 0x000e620000008800 */
[----:B------:R-:W-:-:S02]  /*1e20*/  UMOV UR4, 0x400 ;  /* 0x0000040000047882 */ /* 0x000fc40000000000 */
[----:B------:R-:W-:-:S04]  /*1e30*/  UIADD3 UR4, UPT, UPT, UR4, 0x10, URZ ;  /* 0x0000001004047890 */ /* 0x000fc8000fffe0ff */
[----:B-1----:R-:W-:-:S06]  /*1e40*/  ULEA UR4, UR5, UR4, 0x18 ;  /* 0x0000000405047291 */ /* 0x002fcc000f8ec0ff */
[C---:B------:R-:W-:Y:S01]  /*1e50*/  LEA R25, R11.reuse, UR4, 0x2 ;  /* 0x000000040b197c11 */ /* 0x040fe2000f8e10ff */
[----:B------:R-:W-:-:S04]  /*1e60*/  VIADD R11, R11, 0x1000 ;  /* 0x000010000b0b7836 */ /* 0x000fc80000000000 */
[----:B------:R-:W2:Y:S04]  /*1e70*/  LDS R26, [R25] ;  /* 0x00000000191a7984 */ /* 0x000ea80000000800 */
[----:B------:R-:W3:Y:S04]  /*1e80*/  LDS R28, [R25+0x1000] ;  /* 0x00100000191c7984 */ /* 0x000ee80000000800 */
[----:B------:R-:W4:Y:S04]  /*1e90*/  LDS R22, [R25+0x2000] ;  /* 0x0020000019167984 */ /* 0x000f280000000800 */
[----:B------:R-:W5:Y:S01]  /*1ea0*/  LDS R24, [R25+0x3000] ;  /* 0x0030000019187984 */ /* 0x000f620000000800 */
[C---:B--2---:R-:W-:Y:S01]  /*1eb0*/  FFMA R27, R23.reuse, R26, R18 ;  /* 0x0000001a171b7223 */ /* 0x044fe20000000012 */
[----:B0-----:R-:W-:Y:S01]  /*1ec0*/  FADD R3, R14, R23 ;  /* 0x000000170e037221 */ /* 0x001fe20000000000 */
[----:B------:R-:W-:-:S02]  /*1ed0*/  FFMA R23, R23, R23, R0 ;  /* 0x0000001717177223 */ /* 0x000fc40000000000 */
[C---:B---3--:R-:W-:Y:S01]  /*1ee0*/  FFMA R28, R20.reuse, R28, R27 ;  /* 0x0000001c141c7223 */ /* 0x048fe2000000001b */
[----:B------:R-:W-:Y:S01]  /*1ef0*/  FADD R0, R3, R20 ;  /* 0x0000001403007221 */ /* 0x000fe20000000000 */
[----:B------:R-:W-:Y:S02]  /*1f00*/  FFMA R20, R20, R20, R23 ;  /* 0x0000001414147223 */ /* 0x000fe40000000017 */
[C---:B----4-:R-:W-:Y:S01]  /*1f10*/  FFMA R22, R19.reuse, R22, R28 ;  /* 0x0000001613167223 */ /* 0x050fe2000000001c */
[----:B------:R-:W-:Y:S01]  /*1f20*/  FADD R0, R0, R19 ;  /* 0x0000001300007221 */ /* 0x000fe20000000000 */
[----:B------:R-:W-:Y:S02]  /*1f30*/  FFMA R20, R19, R19, R20 ;  /* 0x0000001313147223 */ /* 0x000fe40000000014 */
[C---:B-----5:R-:W-:Y:S01]  /*1f40*/  FFMA R18, R21.reuse, R24, R22 ;  /* 0x0000001815127223 */ /* 0x060fe20000000016 */
[----:B------:R-:W-:Y:S01]  /*1f50*/  FADD R14, R0, R21 ;  /* 0x00000015000e7221 */ /* 0x000fe20000000000 */
[----:B------:R-:W-:-:S07]  /*1f60*/  FFMA R0, R21, R21, R20 ;  /* 0x0000001515007223 */ /* 0x000fce0000000014 */
.L_x_27:
[----:B------:R-:W-:Y:S05]  /*1f70*/  BSYNC.RECONVERGENT B1 ;  /* 0x0000000000017941 */ /* 0x000fea0003800200 */
.L_x_26:
[----:B------:R-:W-:Y:S05]  /*1f80*/  @!P2 BRA `(.L_x_22) ;  /* 0x0000000000a8a947 */ /* 0x000fea0003800000 */
[C---:B------:R-:W-:Y:S01]  /*1f90*/  LOP3.LUT P0, RZ, R4.reuse, 0xc00, RZ, 0xc0, !PT ;  /* 0x00000c0004ff7812 */ /* 0x040fe2000780c0ff */
[----:B------:R-:W-:Y:S01]  /*1fa0*/  BSSY.RECONVERGENT B1, `(.L_x_28) ;  /* 0x0000018000017945 */ /* 0x000fe20003800200 */
[----:B------:R-:W-:-:S11]  /*1fb0*/  LOP3.LUT P2, RZ, R4, 0x400, RZ, 0xc0, !PT ;  /* 0x0000040004ff7812 */ /* 0x000fd6000784c0ff */
[----:B------:R-:W-:Y:S05]  /*1fc0*/  @!P0 BRA `(.L_x_29) ;  /* 0x0000000000548947 */ /* 0x000fea0003800000 */
[----:B------:R-:W0:Y:S01]  /*1fd0*/  LDCU.64 UR4, c[0x0][0x380] ;  /* 0x00007000ff0477ac */ /* 0x000e220008000a00 */
[----:B------:R-:W-:-:S04]  /*1fe0*/  IADD3 R3, P0, PT, R16, R11, RZ ;  /* 0x0000000b10037210 */ /* 0x000fc80007f1e0ff */
[----:B------:R-:W-:Y:S02]  /*1ff0*/  IADD3.X R20, PT, PT, RZ, R13, RZ, P0, !PT ;  /* 0x0000000dff147210 */ /* 0x000fe400007fe4ff */
[----:B0-----:R-:W-:-:S04]  /*2000*/  LEA R2, P0, R3, UR4, 0x2 ;  /* 0x0000000403027c11 */ /* 0x001fc8000f8010ff */
[----:B------:R-:W-:-:S05]  /*2010*/  LEA.HI.X R3, R3, UR5, R20, 0x2, P0 ;  /* 0x0000000503037c11 */ /* 0x000fca00080f1414 */
[----:B------:R-:W2:Y:S04]  /*2020*/  LDG.E.CONSTANT R19, desc[UR8][R2.64] ;  /* 0x0000000802137981 */ /* 0x000ea8000c1e9900 */
[----:B------:R-:W3:Y:S01]  /*2030*/  LDG.E.CONSTANT R23, desc[UR8][R2.64+0x1000] ;  /* 0x0010000802177981 */ /* 0x000ee2000c1e9900 */
[----:B------:R-:W0:Y:S01]  /*2040*/  S2UR UR5, SR_CgaCtaId ;  /* 0x00000000000579c3 */ /* 0x000e220000008800 */
[----:B------:R-:W-:Y:S02]  /*2050*/  UMOV UR4, 0x400 ;  /* 0x0000040000047882 */ /* 0x000fe40000000000 */
[----:B------:R-:W-:-:S04]  /*2060*/  UIADD3 UR4, UPT, UPT, UR4, 0x10, URZ ;  /* 0x0000001004047890 */ /* 0x000fc8000fffe0ff */
[----:B0-----:R-:W-:-:S06]  /*2070*/  ULEA UR4, UR5, UR4, 0x18 ;  /* 0x0000000405047291 */ /* 0x001fcc000f8ec0ff */
[C---:B------:R-:W-:Y:S01]  /*2080*/  LEA R20, R11.reuse, UR4, 0x2 ;  /* 0x000000040b147c11 */ /* 0x040fe2000f8e10ff */
[----:B------:R-:W-:-:S04]  /*2090*/  VIADD R11, R11, 0x800 ;  /* 0x000008000b0b7836 */ /* 0x000fc80000000000 */
[----:B------:R-:W0:Y:S04]  /*20a0*/  LDS R21, [R20] ;  /* 0x0000000014157984 */ /* 0x000e280000000800 */
[----:B------:R-:W1:Y:S01]  /*20b0*/  LDS R25, [R20+0x1000] ;  /* 0x0010000014197984 */ /* 0x000e620000000800 */
[----:B--2---:R-:W-:Y:S01]  /*20c0*/  FADD R14, R14, R19 ;  /* 0x000000130e0e7221 */ /* 0x004fe20000000000 */
[C---:B------:R-:W-:Y:S01]  /*20d0*/  FFMA R0, R19.reuse, R19, R0 ;  /* 0x0000001313007223 */ /* 0x040fe20000000000 */
[----:B0-----:R-:W-:Y:S02]  /*20e0*/  FFMA R18, R19, R21, R18 ;  /* 0x0000001513127223 */ /* 0x001fe40000000012 */
[----:B---3--:R-:W-:Y:S01]  /*20f0*/  FADD R14, R14, R23 ;  /* 0x000000170e0e7221 */ /* 0x008fe20000000000 */
[C---:B------:R-:W-:Y:S01]  /*2100*/  FFMA R0, R23.reuse, R23, R0 ;  /* 0x0000001717007223 */ /* 0x040fe20000000000 */
[----:B-1----:R-:W-:-:S07]  /*2110*/  FFMA R18, R23, R25, R18 ;  /* 0x0000001917127223 */ /* 0x002fce0000000012 */
.L_x_29:
[----:B------:R-:W-:Y:S05]  /*2120*/  BSYNC.RECONVERGENT B1 ;  /* 0x0000000000017941 */ /* 0x000fea0003800200 */
.L_x_28:
[----:B------:R-:W-:Y:S05]  /*2130*/  @P2 BRA `(.L_x_22) ;  /* 0x00000000003c2947 */ /* 0x000fea0003800000 */
[----:B------:R-:W0:Y:S01]  /*2140*/  LDCU.64 UR4, c[0x0][0x380] ;  /* 0x00007000ff0477ac */ /* 0x000e220008000a00 */
[----:B------:R-:W-:-:S04]  /*2150*/  IADD3 R16, P0, PT, R16, R11, RZ ;  /* 0x0000000b10107210 */ /* 0x000fc80007f1e0ff */
[----:B------:R-:W-:Y:S02]  /*2160*/  IADD3.X R13, PT, PT, RZ, R13, RZ, P0, !PT ;  /* 0x0000000dff0d7210 */ /* 0x000fe400007fe4ff */
[----:B0-----:R-:W-:-:S04]  /*2170*/  LEA R2, P0, R16, UR4, 0x2 ;  /* 0x0000000410027c11 */ /* 0x001fc8000f8010ff */
[----:B------:R-:W-:-:S06]  /*2180*/  LEA.HI.X R3, R16, UR5, R13, 0x2, P0 ;  /* 0x0000000510037c11 */ /* 0x000fcc00080f140d */
[----:B------:R-:W2:Y:S01]  /*2190*/  LDG.E.CONSTANT R3, desc[UR8][R2.64] ;  /* 0x0000000802037981 */ /* 0x000ea2000c1e9900 */
[----:B------:R-:W0:Y:S01]  /*21a0*/  S2UR UR5, SR_CgaCtaId ;  /* 0x00000000000579c3 */ /* 0x000e220000008800 */
[----:B------:R-:W-:Y:S02]  /*21b0*/  UMOV UR4, 0x400 ;  /* 0x0000040000047882 */ /* 0x000fe40000000000 */
[----:B------:R-:W-:-:S04]  /*21c0*/  UIADD3 UR4, UPT, UPT, UR4, 0x10, URZ ;  /* 0x0000001004047890 */ /* 0x000fc8000fffe0ff */
[----:B0-----:R-:W-:-:S06]  /*21d0*/  ULEA UR4, UR5, UR4, 0x18 ;  /* 0x0000000405047291 */ /* 0x001fcc000f8ec0ff */
[----:B------:R-:W-:-:S06]  /*21e0*/  LEA R11, R11, UR4, 0x2 ;  /* 0x000000040b0b7c11 */ /* 0x000fcc000f8e10ff */
[----:B------:R-:W0:Y:S01]  /*21f0*/  LDS R11, [R11] ;  /* 0x000000000b0b7984 */ /* 0x000e220000000800 */
[----:B--2---:R-:W-:Y:S01]  /*2200*/  FADD R14, R14, R3 ;  /* 0x000000030e0e7221 */ /* 0x004fe20000000000 */
[C---:B------:R-:W-:Y:S01]  /*2210*/  FFMA R0, R3.reuse, R3, R0 ;  /* 0x0000000303007223 */ /* 0x040fe20000000000 */
[----:B0-----:R-:W-:-:S07]  /*2220*/  FFMA R18, R3, R11, R18 ;  /* 0x0000000b03127223 */ /* 0x001fce0000000012 */
.L_x_22:
[----:B------:R-:W-:Y:S05]  /*2230*/  BSYNC.RECONVERGENT B0 ;  /* 0x0000000000007941 */ /* 0x000fea0003800200 */
.L_x_21:
[C---:B------:R-:W-:Y:S01]  /*2240*/  ISETP.GT.U32.AND P0, PT, R7.reuse, 0x1ff, PT ;  /* 0x000001ff0700780c */ /* 0x040fe20003f04070 */
[----:B------:R0:W-:Y:S01]  /*2250*/  STS [R5], R14 ;  /* 0x0000000e05007388 */ /* 0x0001e20000000800 */
[----:B------:R-:W-:Y:S01]  /*2260*/  BSSY.RECONVERGENT B0, `(.L_x_30) ;  /* 0x0000014000007945 */ /* 0x000fe20003800200 */
[C---:B------:R-:W-:Y:S02]  /*2270*/  ISETP.GT.U32.AND P2, PT, R7.reuse, 0xff, PT ;  /* 0x000000ff0700780c */ /* 0x040fe40003f44070 */
[----:B------:R0:W-:Y:S01]  /*2280*/  STS [R5+0x1000], R0 ;  /* 0x0010000005007388 */ /* 0x0001e20000000800 */
[C---:B------:R-:W-:Y:S02]  /*2290*/  ISETP.GT.U32.AND P3, PT, R7.reuse, 0x7f, PT ;  /* 0x0000007f0700780c */ /* 0x040fe40003f64070 */
[----:B------:R-:W-:Y:S01]  /*22a0*/  ISETP.GT.U32.AND P4, PT, R7, 0x3f, PT ;  /* 0x0000003f0700780c */ /* 0x000fe20003f84070 */
[----:B------:R0:W-:Y:S01]  /*22b0*/  STS [R5+0x2000], R18 ;  /* 0x0020001205007388 */ /* 0x0001e20000000800 */
[----:B------:R-:W-:Y:S06]  /*22c0*/  BAR.SYNC.DEFER_BLOCKING 0x0 ;  /* 0x0000000000007b1d */ /* 0x000fec0000010000 */
[----:B------:R-:W-:Y:S05]  /*22d0*/  @P0 BRA `(.L_x_31) ;  /* 0x0000000000300947 */ /* 0x000fea0003800000 */
[----:B0-----:R-:W-:Y:S04]  /*22e0*/  LDS R0, [R5+0x800] ;  /* 0x0008000005007984 */ /* 0x001fe80000000800 */
[----:B------:R-:W0:Y:S04]  /*22f0*/  LDS R3, [R5] ;  /* 0x0000000005037984 */ /* 0x000e280000000800 */
[----:B------:R-:W-:Y:S04]  /*2300*/  LDS R2, [R5+0x1800] ;  /* 0x0018000005027984 */ /* 0x000fe80000000800 */
[----:B------:R-:W1:Y:S04]  /*2310*/  LDS R11, [R5+0x1000] ;  /* 0x00100000050b7984 */ /* 0x000e680000000800 */
[----:B------:R-:W-:Y:S04]  /*2320*/  LDS R13, [R5+0x2800] ;  /* 0x00280000050d7984 */ /* 0x000fe80000000800 */
[----:B------:R-:W2:Y:S01]  /*2330*/  LDS R14, [R5+0x2000] ;  /* 0x00200000050e7984 */ /* 0x000ea20000000800 */
[----:B0-----:R-:W-:-:S05]  /*2340*/  FADD R0, R0, R3 ;  /* 0x0000000300007221 */ /* 0x001fca0000000000 */
[----:B------:R3:W-:Y:S01]  /*2350*/  STS [R5], R0 ;  /* 0x0000000005007388 */ /* 0x0007e20000000800 */
[----:B-1----:R-:W-:-:S05]  /*2360*/  FADD R2, R2, R11 ;  /* 0x0000000b02027221 */ /* 0x002fca0000000000 */
[----:B------:R3:W-:Y:S01]  /*2370*/  STS [R5+0x1000], R2 ;  /* 0x0010000205007388 */ /* 0x0007e20000000800 */
[----:B--2---:R-:W-:-:S05]  /*2380*/  FADD R14, R13, R14 ;  /* 0x0000000e0d0e7221 */ /* 0x004fca0000000000 */
[----:B------:R3:W-:Y:S02]  /*2390*/  STS [R5+0x2000], R14 ;  /* 0x0020000e05007388 */ /* 0x0007e40000000800 */
.L_x_31:
[----:B------:R-:W-:Y:S05]  /*23a0*/  BSYNC.RECONVERGENT B0 ;  /* 0x0000000000007941 */ /* 0x000fea0003800200 */
.L_x_30:
[----:B------:R-:W-:Y:S06]  /*23b0*/  BAR.SYNC.DEFER_BLOCKING 0x0 ;  /* 0x0000000000007b1d */ /* 0x000fec0000010000 */
[----:B------:R-:W-:Y:S04]  /*23c0*/  BSSY.RECONVERGENT B0, `(.L_x_32) ;  /* 0x000000e000007945 */ /* 0x000fe80003800200 */
[----:B------:R-:W-:Y:S05]  /*23d0*/  @P2 BRA `(.L_x_33) ;  /* 0x0000000000302947 */ /* 0x000fea0003800000 */
[----:B0--3--:R-:W-:Y:S04]  /*23e0*/  LDS R0, [R5+0x400] ;  /* 0x0004000005007984 */ /* 0x009fe80000000800 */
        /* <DEDUP_REMOVED lines=11> */
.L_x_33:
[----:B------:R-:W-:Y:S05]  /*24a0*/  BSYNC.RECONVERGENT B0 ;  /* 0x0000000000007941 */ /* 0x000fea0003800200 */
.L_x_32:
[----:B------:R-:W-:Y:S06]  /*24b0*/  BAR.SYNC.DEFER_BLOCKING 0x0 ;  /* 0x0000000000007b1d */ /* 0x000fec0000010000 */
[----:B------:R-:W-:Y:S04]  /*24c0*/  BSSY.RECONVERGENT B0, `(.L_x_34) ;  /* 0x000000e000007945 */ /* 0x000fe80003800200 */
[----:B------:R-:W-:Y:S05]  /*24d0*/  @P3 BRA `(.L_x_35) ;  /* 0x0000000000303947 */ /* 0x000fea0003800000 */
[----:B0--34-:R-:W-:Y:S04]  /*24e0*/  LDS R0, [R5+0x200] ;  /* 0x0002000005007984 */ /* 0x019fe80000000800 */
        /* <DEDUP_REMOVED lines=11> */
.L_x_35:
[----:B------:R-:W-:Y:S05]  /*25a0*/  BSYNC.RECONVERGENT B0 ;  /* 0x0000000000007941 */ /* 0x000fea0003800200 */
.L_x_34:
        /* <DEDUP_REMOVED lines=15> */
.L_x_37:
[----:B------:R-:W-:Y:S05]  /*26a0*/  BSYNC.RECONVERGENT B0 ;  /* 0x0000000000007941 */ /* 0x000fea0003800200 */
.L_x_36:
[----:B------:R-:W-:Y:S01]  /*26b0*/  BAR.SYNC.DEFER_BLOCKING 0x0 ;  /* 0x0000000000007b1d */ /* 0x000fe20000010000 */
[----:B------:R-:W-:-:S05]  /*26c0*/  ISETP.GT.U32.AND P0, PT, R7, 0x1f, PT ;  /* 0x0000001f0700780c */ /* 0x000fca0003f04070 */
[----:B------:R-:W-:Y:S08]  /*26d0*/  BSSY.RECONVERGENT B0, `(.L_x_38) ;  /* 0x000004a000007945 */ /* 0x000ff00003800200 */
[----:B------:R-:W-:Y:S05]  /*26e0*/  @P0 BRA `(.L_x_39) ;  /* 0x0000000400200947 */ /* 0x000fea0003800000 */
[----:B0--34-:R-:W-:Y:S04]  /*26f0*/  LDS R0, [R5+0x80] ;  /* 0x0000800005007984 */ /* 0x019fe80000000800 */
        /* <DEDUP_REMOVED lines=70> */
[----:B------:R1:W-:Y:S02]  /*2b60*/  STS [R5+0x2000], R2 ;  /* 0x0020000205007388 */ /* 0x0003e40000000800 */
.L_x_39:
[----:B------:R-:W-:Y:S05]  /*2b70*/  BSYNC.RECONVERGENT B0 ;  /* 0x0000000000007941 */ /* 0x000fea0003800200 */
.L_x_38:
[----:B------:R-:W-:Y:S04]  /*2b80*/  BSSY.RECONVERGENT B0, `(.L_x_40) ;  /* 0x0000048000007945 */ /* 0x000fe80003800200 */
[----:B------:R-:W-:Y:S05]  /*2b90*/  @!P1 BRA `(.L_x_41) ;  /* 0x0000000400189947 */ /* 0x000fea0003800000 */
[----:B------:R-:W2:Y:S01]  /*2ba0*/  S2UR UR5, SR_CgaCtaId ;  /* 0x00000000000579c3 */ /* 0x000ea20000008800 */
[----:B------:R-:W5:Y:S01]  /*2bb0*/  LDS R11, [R6] ;  /* 0x00000000060b7984 */ /* 0x000f620000000800 */
[----:B------:R-:W-:-:S03]  /*2bc0*/  UMOV UR4, 0x400 ;  /* 0x0000040000047882 */ /* 0x000fc60000000000 */
[----:B------:R-:W5:Y:S04]  /*2bd0*/  LDS R13, [R6+0x1000] ;  /* 0x00100000060d7984 */ /* 0x000f680000000800 */
[----:B------:R-:W-:Y:S01]  /*2be0*/  LDS R19, [R6+0x2000] ;  /* 0x0020000006137984 */ /* 0x000fe20000000800 */
[----:B--2---:R-:W-:-:S09]  /*2bf0*/  ULEA UR4, UR5, UR4, 0x18 ;  /* 0x0000000405047291 */ /* 0x004fd2000f8ec0ff */
[----:B01-34-:R-:W0:Y:S01]  /*2c00*/  LDS.64 R2, [UR4] ;  /* 0x00000004ff027984 */ /* 0x01be220008000a00 */
[----:B-----5:R-:W-:-:S04]  /*2c10*/  FMUL R21, R11, R11 ;  /* 0x0000000b0b157220 */ /* 0x020fc80000400000 */
[----:B------:R-:W-:-:S04]  /*2c20*/  FFMA R13, R12, R13, -R21 ;  /* 0x0000000d0c0d7223 */ /* 0x000fc80000000815 */
[----:B------:R-:W-:Y:S01]  /*2c30*/  VIADD R0, R13, 0xf3000000 ;  /* 0xf30000000d007836 */ /* 0x000fe20000000000 */
[----:B------:R1:W2:Y:S04]  /*2c40*/  MUFU.RSQ R14, R13 ;  /* 0x0000000d000e7308 */ /* 0x0002a80000001400 */
[----:B------:R-:W-:Y:S01]  /*2c50*/  ISETP.GT.U32.AND P0, PT, R0, 0x727fffff, PT ;  /* 0x727fffff0000780c */ /* 0x000fe20003f04070 */
[-C--:B0-----:R-:W-:Y:S01]  /*2c60*/  FMUL R11, R11, R2.reuse ;  /* 0x000000020b0b7220 */ /* 0x081fe20000400000 */
[----:B------:R-:W-:-:S03]  /*2c70*/  FMUL R2, R2, R2 ;  /* 0x0000000202027220 */ /* 0x000fc60000400000 */
[C---:B------:R-:W-:Y:S01]  /*2c80*/  FFMA R0, R12.reuse, R19, -R11 ;  /* 0x000000130c007223 */ /* 0x040fe2000000080b */
[----:B------:R-:W-:-:S07]  /*2c90*/  FFMA R3, R12, R3, -R2 ;  /* 0x000000030c037223 */ /* 0x000fce0000000802 */
[----:B-12---:R-:W-:Y:S05]  /*2ca0*/  @!P0 BRA `(.L_x_42) ;  /* 0x00000000001c8947 */ /* 0x006fea0003800000 */
[----:B------:R-:W-:Y:S01]  /*2cb0*/  BSSY.RECONVERGENT B1, `(.L_x_43) ;  /* 0x0000004000017945 */ /* 0x000fe20003800200 */
[----:B------:R-:W-:Y:S02]  /*2cc0*/  MOV R2, R13 ;  /* 0x0000000d00027202 */ /* 0x000fe40000000f00 */
[----:B------:R-:W-:-:S07]  /*2cd0*/  MOV R20, 0x2cf0 ;  /* 0x00002cf000147802 */ /* 0x000fce0000000f00 */
[----:B------:R-:W-:Y:S05]  /*2ce0*/  CALL.REL.NOINC `($__internal_0_$__cuda_sm20_sqrt_rn_f32_slowpath) ;  /* 0x0000000000e07944 */ /* 0x000fea0003c00000 */
[----:B------:R-:W-:Y:S05]  /*2cf0*/  BSYNC.RECONVERGENT B1 ;  /* 0x0000000000017941 */ /* 0x000fea0003800200 */
.L_x_43:
[----:B------:R-:W-:Y:S01]  /*2d00*/  IMAD.MOV.U32 R11, RZ, RZ, R13 ;  /* 0x000000ffff0b7224 */ /* 0x000fe200078e000d */
[----:B------:R-:W-:Y:S06]  /*2d10*/  BRA `(.L_x_44) ;  /* 0x0000000000107947 */ /* 0x000fec0003800000 */
.L_x_42:
[----:B------:R-:W-:Y:S01]  /*2d20*/  FMUL.FTZ R2, R13, R14 ;  /* 0x0000000e0d027220 */ /* 0x000fe20000410000 */
[----:B------:R-:W-:-:S03]  /*2d30*/  FMUL.FTZ R14, R14, 0.5 ;  /* 0x3f0000000e0e7820 */ /* 0x000fc60000410000 */
[----:B------:R-:W-:-:S04]  /*2d40*/  FFMA R11, -R2, R2, R13 ;  /* 0x00000002020b7223 */ /* 0x000fc8000000010d */
[----:B------:R-:W-:-:S07]  /*2d50*/  FFMA R11, R11, R14, R2 ;  /* 0x0000000e0b0b7223 */ /* 0x000fce0000000002 */
.L_x_44:
[----:B------:R-:W-:Y:S01]  /*2d60*/  IADD3 R13, PT, PT, R3, -0xd000000, RZ ;  /* 0xf3000000030d7810 */ /* 0x000fe20007ffe0ff */
[----:B------:R0:W1:Y:S03]  /*2d70*/  MUFU.RSQ R2, R3 ;  /* 0x0000000300027308 */ /* 0x0000660000001400 */
[----:B------:R-:W-:-:S13]  /*2d80*/  ISETP.GT.U32.AND P0, PT, R13, 0x727fffff, PT ;  /* 0x727fffff0d00780c */ /* 0x000fda0003f04070 */
[----:B0-----:R-:W-:Y:S05]  /*2d90*/  @!P0 BRA `(.L_x_45) ;  /* 0x00000000001c8947 */ /* 0x001fea0003800000 */
[----:B------:R-:W-:Y:S01]  /*2da0*/  BSSY.RECONVERGENT B1, `(.L_x_46) ;  /* 0x0000004000017945 */ /* 0x000fe20003800200 */
[----:B-1----:R-:W-:Y:S01]  /*2db0*/  IMAD.MOV.U32 R2, RZ, RZ, R3 ;  /* 0x000000ffff027224 */ /* 0x002fe200078e0003 */
[----:B------:R-:W-:-:S07]  /*2dc0*/  MOV R20, 0x2de0 ;  /* 0x00002de000147802 */ /* 0x000fce0000000f00 */
[----:B------:R-:W-:Y:S05]  /*2dd0*/  CALL.REL.NOINC `($__internal_0_$__cuda_sm20_sqrt_rn_f32_slowpath) ;  /* 0x0000000000a47944 */ /* 0x000fea0003c00000 */
[----:B------:R-:W-:Y:S05]  /*2de0*/  BSYNC.RECONVERGENT B1 ;  /* 0x0000000000017941 */ /* 0x000fea0003800200 */
.L_x_46:
[----:B------:R-:W-:Y:S01]  /*2df0*/  MOV R2, R13 ;  /* 0x0000000d00027202 */ /* 0x000fe20000000f00 */
[----:B------:R-:W-:Y:S06]  /*2e00*/  BRA `(.L_x_47) ;  /* 0x0000000000107947 */ /* 0x000fec0003800000 */
.L_x_45:
[----:B-1----:R-:W-:Y:S01]  /*2e10*/  FMUL.FTZ R14, R3, R2 ;  /* 0x00000002030e7220 */ /* 0x002fe20000410000 */
[----:B------:R-:W-:-:S03]  /*2e20*/  FMUL.FTZ R2, R2, 0.5 ;  /* 0x3f00000002027820 */ /* 0x000fc60000410000 */
[----:B------:R-:W-:-:S04]  /*2e30*/  FFMA R3, -R14, R14, R3 ;  /* 0x0000000e0e037223 */ /* 0x000fc80000000103 */
[----:B------:R-:W-:-:S07]  /*2e40*/  FFMA R2, R3, R2, R14 ;  /* 0x0000000203027223 */ /* 0x000fce000000000e */
.L_x_47:
[----:B------:R-:W-:-:S05]  /*2e50*/  FMUL R19, R2, R11 ;  /* 0x0000000b02137220 */ /* 0x000fca0000400000 */
[----:B------:R-:W-:-:S13]  /*2e60*/  FSETP.GT.AND P0, PT, R19, 9.9999999600419720025e-13, PT ;  /* 0x2b8cbccc1300780b */ /* 0x000fda0003f04000 */
[----:B------:R-:W-:Y:S05]  /*2e70*/  @!P0 BRA `(.L_x_48) ;  /* 0x00000000004c8947 */ /* 0x000fea0003800000 */
[----:B------:R-:W0:Y:S01]  /*2e80*/  MUFU.RCP R2, R19 ;  /* 0x0000001300027308 */ /* 0x000e220000001000 */
[----:B------:R-:W-:Y:S07]  /*2e90*/  BSSY.RECONVERGENT B1, `(.L_x_49) ;  /* 0x000000b000017945 */ /* 0x000fee0003800200 */
[----:B------:R-:W1:Y:S01]  /*2ea0*/  FCHK P0, R0, R19 ;  /* 0x0000001300007302 */ /* 0x000e620000000000 */
[----:B0-----:R-:W-:-:S04]  /*2eb0*/  FFMA R3, -R19, R2, 1 ;  /* 0x3f80000013037423 */ /* 0x001fc80000000102 */
[----:B------:R-:W-:-:S04]  /*2ec0*/  FFMA R3, R2, R3, R2 ;  /* 0x0000000302037223 */ /* 0x000fc80000000002 */
[----:B------:R-:W-:-:S04]  /*2ed0*/  FFMA R2, R0, R3, RZ ;  /* 0x0000000300027223 */ /* 0x000fc800000000ff */
[----:B------:R-:W-:-:S04]  /*2ee0*/  FFMA R11, -R19, R2, R0 ;  /* 0x00000002130b7223 */ /* 0x000fc80000000100 */
[----:B------:R-:W-:Y:S01]  /*2ef0*/  FFMA R11, R3, R11, R2 ;  /* 0x0000000b030b7223 */ /* 0x000fe20000000002 */
[----:B-1----:R-:W-:Y:S06]  /*2f00*/  @!P0 BRA `(.L_x_50) ;  /* 0x00000000000c8947 */ /* 0x002fec0003800000 */
[----:B------:R-:W-:-:S07]  /*2f10*/  MOV R2, 0x2f30 ;  /* 0x00002f3000027802 */ /* 0x000fce0000000f00 */
[----:B------:R-:W-:Y:S05]  /*2f20*/  CALL.REL.NOINC `($__internal_1_$__cuda_sm3x_div_rn_noftz_f32_slowpath) ;  /* 0x0000000000a87944 */ /* 0x000fea0003c00000 */
[----:B------:R-:W-:-:S07]  /*2f30*/  IMAD.MOV.U32 R11, RZ, RZ, R0 ;  /* 0x000000ffff0b7224 */ /* 0x000fce00078e0000 */
.L_x_50:
[----:B------:R-:W-:Y:S05]  /*2f40*/  BSYNC.RECONVERGENT B1 ;  /* 0x0000000000017941 */ /* 0x000fea0003800200 */
.L_x_49:
[----:B------:R-:W0:Y:S08]  /*2f50*/  LDC R13, c[0x0][0x39c] ;  /* 0x0000e700ff0d7b82 */ /* 0x000e300000000800 */
[----:B------:R-:W1:Y:S01]  /*2f60*/  LDC.64 R2, c[0x0][0x390] ;  /* 0x0000e400ff027b82 */ /* 0x000e620000000a00 */
[----:B0-----:R-:W-:-:S04]  /*2f70*/  IMAD R13, R10, R13, UR6 ;  /* 0x000000060a0d7e24 */ /* 0x001fc8000f8e020d */
[----:B-1----:R-:W-:-:S05]  /*2f80*/  IMAD.WIDE R2, R13, 0x4, R2 ;  /* 0x000000040d027825 */ /* 0x002fca00078e0202 */
[----:B------:R2:W-:Y:S01]  /*2f90*/  STG.E desc[UR8][R2.64], R11 ;  /* 0x0000000b02007986 */ /* 0x0005e2000c101908 */
[----:B------:R-:W-:Y:S05]  /*2fa0*/  BRA `(.L_x_41) ;  /* 0x0000000000147947 */ /* 0x000fea0003800000 */
.L_x_48:
[----:B------:R-:W0:Y:S08]  /*2fb0*/  LDC R11, c[0x0][0x39c] ;  /* 0x0000e700ff0b7b82 */ /* 0x000e300000000800 */
[----:B------:R-:W1:Y:S01]  /*2fc0*/  LDC.64 R2, c[0x0][0x390] ;  /* 0x0000e400ff027b82 */ /* 0x000e620000000a00 */
[----:B0-----:R-:W-:-:S04]  /*2fd0*/  IMAD R11, R10, R11, UR6 ;  /* 0x000000060a0b7e24 */ /* 0x001fc8000f8e020b */
[----:B-1----:R-:W-:-:S05]  /*2fe0*/  IMAD.WIDE R2, R11, 0x4, R2 ;  /* 0x000000040b027825 */ /* 0x002fca00078e0202 */
[----:B------:R0:W-:Y:S02]  /*2ff0*/  STG.E desc[UR8][R2.64], RZ ;  /* 0x000000ff02007986 */ /* 0x0001e4000c101908 */
.L_x_41:
[----:B------:R-:W-:Y:S05]  /*3000*/  BSYNC.RECONVERGENT B0 ;  /* 0x0000000000007941 */ /* 0x000fea0003800200 */
.L_x_40:
[----:B------:R-:W5:Y:S01]  /*3010*/  LDCU UR4, c[0x0][0x398] ;  /* 0x00007300ff0477ac */ /* 0x000f620008000800 */
[----:B------:R-:W-:Y:S01]  /*3020*/  IADD3 R10, PT, PT, R10, 0x1, RZ ;  /* 0x000000010a0a7810 */ /* 0x000fe20007ffe0ff */
[----:B------:R-:W-:Y:S03]  /*3030*/  BAR.SYNC.DEFER_BLOCKING 0x0 ;  /* 0x0000000000007b1d */ /* 0x000fe60000010000 */
[----:B-----5:R-:W-:-:S13]  /*3040*/  ISETP.NE.AND P0, PT, R10, UR4, PT ;  /* 0x000000040a007c0c */ /* 0x020fda000bf05270 */
[----:B------:R-:W-:Y:S05]  /*3050*/  @P0 BRA `(.L_x_51) ;  /* 0xffffffe800000947 */ /* 0x000fea000383ffff */
[----:B------:R-:W-:Y:S05]  /*3060*/  EXIT ;  /* 0x000000000000794d */ /* 0x000fea0003800000 */
        .weak           $__internal_0_$__cuda_sm20_sqrt_rn_f32_slowpath
        .type           $__internal_0_$__cuda_sm20_sqrt_rn_f32_slowpath,@function
        .size           $__internal_0_$__cuda_sm20_sqrt_rn_f32_slowpath,($__internal_1_$__cuda_sm3x_div_rn_noftz_f32_slowpath - $__internal_0_$__cuda_sm20_sqrt_rn_f32_slowpath)
$__internal_0_$__cuda_sm20_sqrt_rn_f32_slowpath:
[----:B------:R-:W-:-:S13]  /*3070*/  LOP3.LUT P0, RZ, R2, 0x7fffffff, RZ, 0xc0, !PT ;  /* 0x7fffffff02ff7812 */ /* 0x000fda000780c0ff */
[----:B------:R-:W-:Y:S01]  /*3080*/  @!P0 IMAD.MOV.U32 R13, RZ, RZ, R2 ;  /* 0x000000ffff0d8224 */ /* 0x000fe200078e0002 */
[----:B------:R-:W-:Y:S06]  /*3090*/  @!P0 BRA `(.L_x_52) ;  /* 0x0000000000408947 */ /* 0x000fec0003800000 */
[----:B------:R-:W-:-:S13]  /*30a0*/  FSETP.GEU.FTZ.AND P0, PT, R2, RZ, PT ;  /* 0x000000ff0200720b */ /* 0x000fda0003f1e000 */
[----:B------:R-:W-:Y:S01]  /*30b0*/  @!P0 MOV R13, 0x7fffffff ;  /* 0x7fffffff000d8802 */ /* 0x000fe20000000f00 */
[----:B------:R-:W-:Y:S06]  /*30c0*/  @!P0 BRA `(.L_x_52) ;  /* 0x0000000000348947 */ /* 0x000fec0003800000 */
[----:B------:R-:W-:-:S13]  /*30d0*/  FSETP.GTU.FTZ.AND P0, PT, |R2|, +INF , PT ;  /* 0x7f8000000200780b */ /* 0x000fda0003f1c200 */
[----:B------:R-:W-:Y:S01]  /*30e0*/  @P0 FADD.FTZ R13, R2, 1 ;  /* 0x3f800000020d0421 */ /* 0x000fe20000010000 */
[----:B------:R-:W-:Y:S06]  /*30f0*/  @P0 BRA `(.L_x_52) ;  /* 0x0000000000280947 */ /* 0x000fec0003800000 */
[----:B------:R-:W-:-:S13]  /*3100*/  FSETP.NEU.FTZ.AND P0, PT, |R2|, +INF , PT ;  /* 0x7f8000000200780b */ /* 0x000fda0003f1d200 */
[----:B------:R-:W-:-:S04]  /*3110*/  @P0 FFMA R14, R2, 1.84467440737095516160e+19, RZ ;  /* 0x5f800000020e0823 */ /* 0x000fc800000000ff */
[----:B------:R-:W0:Y:S02]  /*3120*/  @P0 MUFU.RSQ R13, R14 ;  /* 0x0000000e000d0308 */ /* 0x000e240000001400 */
[----:B0-----:R-:W-:Y:S01]  /*3130*/  @P0 FMUL.FTZ R19, R14, R13 ;  /* 0x0000000d0e130220 */ /* 0x001fe20000410000 */
[----:B------:R-:W-:Y:S01]  /*3140*/  @P0 FMUL.FTZ R18, R13, 0.5 ;  /* 0x3f0000000d120820 */ /* 0x000fe20000410000 */
[----:B------:R-:W-:Y:S02]  /*3150*/  @!P0 IMAD.MOV.U32 R13, RZ, RZ, R2 ;  /* 0x000000ffff0d8224 */ /* 0x000fe400078e0002 */
[----:B------:R-:W-:-:S04]  /*3160*/  @P0 FADD.FTZ R16, -R19, -RZ ;  /* 0x800000ff13100221 */ /* 0x000fc80000010100 */
[----:B------:R-:W-:-:S04]  /*3170*/  @P0 FFMA R16, R19, R16, R14 ;  /* 0x0000001013100223 */ /* 0x000fc8000000000e */
[----:B------:R-:W-:-:S04]  /*3180*/  @P0 FFMA R16, R16, R18, R19 ;  /* 0x0000001210100223 */ /* 0x000fc80000000013 */
[----:B------:R-:W-:-:S07]  /*3190*/  @P0 FMUL.FTZ R13, R16, 2.3283064365386962891e-10 ;  /* 0x2f800000100d0820 */ /* 0x000fce0000410000 */
.L_x_52:
[----:B------:R-:W-:Y:S01]  /*31a0*/  MOV R18, R20 ;  /* 0x0000001400127202 */ /* 0x000fe20000000f00 */
[----:B------:R-:W-:-:S04]  /*31b0*/  IMAD.MOV.U32 R19, RZ, RZ, 0x0 ;  /* 0x00000000ff137424 */ /* 0x000fc800078e00ff */
[----:B------:R-:W-:Y:S05]  /*31c0*/  RET.REL.NODEC R18 `(_Z30pearson_strategy6_opt_templateILi1024EEvPKfS1_Pfiii) ;  /* 0xffffffcc128c7950 */ /* 0x000fea0003c3ffff */
        .weak           $__internal_1_$__cuda_sm3x_div_rn_noftz_f32_slowpath
        .type           $__internal_1_$__cuda_sm3x_div_rn_noftz_f32_slowpath,@function
        .size           $__internal_1_$__cuda_sm3x_div_rn_noftz_f32_slowpath,(.L_x_363 - $__internal_1_$__cuda_sm3x_div_rn_noftz_f32_slowpath)
$__internal_1_$__cuda_sm3x_div_rn_noftz_f32_slowpath:
[----:B------:R-:W-:Y:S01]  /*31d0*/  SHF.R.U32.HI R11, RZ, 0x17, R19 ;  /* 0x00000017ff0b7819 */ /* 0x000fe20000011613 */
[----:B------:R-:W-:Y:S01]  /*31e0*/  BSSY.RECONVERGENT B2, `(.L_x_53) ;  /* 0x0000064000027945 */ /* 0x000fe20003800200 */
[----:B------:R-:W-:Y:S02]  /*31f0*/  SHF.R.U32.HI R3, RZ, 0x17, R0 ;  /* 0x00000017ff037819 */ /* 0x000fe40000011600 */
[----:B------:R-:W-:Y:S02]  /*3200*/  LOP3.LUT R11, R11, 0xff, RZ, 0xc0, !PT ;  /* 0x000000ff0b0b7812 */ /* 0x000fe400078ec0ff */
[----:B------:R-:W-:Y:S02]  /*3210*/  LOP3.LUT R14, R3, 0xff, RZ, 0xc0, !PT ;  /* 0x000000ff030e7812 */ /* 0x000fe400078ec0ff */
[----:B------:R-:W-:Y:S02]  /*3220*/  IADD3 R20, PT, PT, R11, -0x1, RZ ;  /* 0xffffffff0b147810 */ /* 0x000fe40007ffe0ff */
[----:B------:R-:W-:Y:S01]  /*3230*/  MOV R16, R0 ;  /* 0x0000000000107202 */ /* 0x000fe20000000f00 */
[----:B------:R-:W-:Y:S01]  /*3240*/  VIADD R18, R14, 0xffffffff ;  /* 0xffffffff0e127836 */ /* 0x000fe20000000000 */
[----:B------:R-:W-:-:S04]  /*3250*/  ISETP.GT.U32.AND P0, PT, R20, 0xfd, PT ;  /* 0x000000fd1400780c */ /* 0x000fc80003f04070 */
[----:B------:R-:W-:-:S13]  /*3260*/  ISETP.GT.U32.OR P0, PT, R18, 0xfd, P0 ;  /* 0x000000fd1200780c */ /* 0x000fda0000704470 */
[----:B------:R-:W-:Y:S01]  /*3270*/  @!P0 IMAD.MOV.U32 R13, RZ, RZ, RZ ;  /* 0x000000ffff0d8224 */ /* 0x000fe200078e00ff */
[----:B------:R-:W-:Y:S06]  /*3280*/  @!P0 BRA `(.L_x_54) ;  /* 0x0000000000608947 */ /* 0x000fec0003800000 */
[----:B------:R-:W-:Y:S02]  /*3290*/  FSETP.GTU.FTZ.AND P0, PT, |R0|, +INF , PT ;  /* 0x7f8000000000780b */ /* 0x000fe40003f1c200 */
[----:B------:R-:W-:Y:S02]  /*32a0*/  FSETP.GTU.FTZ.AND P2, PT, |R19|, +INF , PT ;  /* 0x7f8000001300780b */ /* 0x000fe40003f5c200 */
[----:B------:R-:W-:Y:S02]  /*32b0*/  MOV R3, R19 ;  /* 0x0000001300037202 */ /* 0x000fe40000000f00 */
[----:B------:R-:W-:-:S13]  /*32c0*/  PLOP3.LUT P0, PT, P0, P2, PT, 0xf8, 0x8f ;  /* 0x00000000008f781c */ /* 0x000fda0000705f70 */
[----:B------:R-:W-:Y:S05]  /*32d0*/  @P0 BRA `(.L_x_55) ;  /* 0x00000004004c0947 */ /* 0x000fea0003800000 */
[----:B------:R-:W-:-:S13]  /*32e0*/  LOP3.LUT P0, RZ, R19, 0x7fffffff, R16, 0xc8, !PT ;  /* 0x7fffffff13ff7812 */ /* 0x000fda000780c810 */
[----:B------:R-:W-:Y:S05]  /*32f0*/  @!P0 BRA `(.L_x_56) ;  /* 0x00000004003c8947 */ /* 0x000fea0003800000 */
[C---:B------:R-:W-:Y:S02]  /*3300*/  FSETP.NEU.FTZ.AND P2, PT, |R0|.reuse, +INF , PT ;  /* 0x7f8000000000780b */ /* 0x040fe40003f5d200 */
[----:B------:R-:W-:Y:S02]  /*3310*/  FSETP.NEU.FTZ.AND P3, PT, |R3|, +INF , PT ;  /* 0x7f8000000300780b */ /* 0x000fe40003f7d200 */
[----:B------:R-:W-:-:S11]  /*3320*/  FSETP.NEU.FTZ.AND P0, PT, |R0|, +INF , PT ;  /* 0x7f8000000000780b */ /* 0x000fd60003f1d200 */
[----:B------:R-:W-:Y:S05]  /*3330*/  @!P3 BRA !P2, `(.L_x_56) ;  /* 0x00000004002cb947 */ /* 0x000fea0005000000 */
[----:B------:R-:W-:-:S04]  /*3340*/  LOP3.LUT P2, RZ, R16, 0x7fffffff, RZ, 0xc0, !PT ;  /* 0x7fffffff10ff7812 */ /* 0x000fc8000784c0ff */
[----:B------:R-:W-:-:S13]  /*3350*/  PLOP3.LUT P2, PT, P3, P2, PT, 0x2f, 0xf2 ;  /* 0x0000000000f2781c */ /* 0x000fda0001f44577 */
[----:B------:R-:W-:Y:S05]  /*3360*/  @P2 BRA `(.L_x_57) ;  /* 0x0000000400182947 */ /* 0x000fea0003800000 */
[----:B------:R-:W-:-:S04]  /*3370*/  LOP3.LUT P2, RZ, R19, 0x7fffffff, RZ, 0xc0, !PT ;  /* 0x7fffffff13ff7812 */ /* 0x000fc8000784c0ff */
[----:B------:R-:W-:-:S13]  /*3380*/  PLOP3.LUT P0, PT, P0, P2, PT, 0x2f, 0xf2 ;  /* 0x0000000000f2781c */ /* 0x000fda0000704577 */
[----:B------:R-:W-:Y:S05]  /*3390*/  @P0 BRA `(.L_x_58) ;  /* 0x0000000400000947 */ /* 0x000fea0003800000 */
[----:B------:R-:W-:Y:S02]  /*33a0*/  ISETP.GE.AND P0, PT, R18, RZ, PT ;  /* 0x000000ff1200720c */ /* 0x000fe40003f06270 */
[----:B------:R-:W-:-:S11]  /*33b0*/  ISETP.GE.AND P2, PT, R20, RZ, PT ;  /* 0x000000ff1400720c */ /* 0x000fd60003f46270 */
[----:B------:R-:W-:Y:S01]  /*33c0*/  @P0 MOV R13, RZ ;  /* 0x000000ff000d0202 */ /* 0x000fe20000000f00 */
[----:B------:R-:W-:Y:S02]  /*33d0*/  @!P0 IMAD.MOV.U32 R13, RZ, RZ, -0x40 ;  /* 0xffffffc0ff0d8424 */ /* 0x000fe400078e00ff */
[----:B------:R-:W-:Y:S01]  /*33e0*/  @!P0 FFMA R16, R0, 1.84467440737095516160e+19, RZ ;  /* 0x5f80000000108823 */ /* 0x000fe200000000ff */
[----:B------:R-:W-:Y:S02]  /*33f0*/  @!P2 FFMA R19, R3, 1.84467440737095516160e+19, RZ ;  /* 0x5f8000000313a823 */ /* 0x000fe400000000ff */
[----:B------:R-:W-:-:S07]  /*3400*/  @!P2 IADD3 R13, PT, PT, R13, 0x40, RZ ;  /* 0x000000400d0da810 */ /* 0x000fce0007ffe0ff */
.L_x_54:
[----:B------:R-:W-:Y:S01]  /*3410*/  LEA R0, R11, 0xc0800000, 0x17 ;  /* 0xc08000000b007811 */ /* 0x000fe200078eb8ff */
[----:B------:R-:W-:Y:S01]  /*3420*/  VIADD R14, R14, 0xffffff81 ;  /* 0xffffff810e0e7836 */ /* 0x000fe20000000000 */
[----:B------:R-:W-:Y:S02]  /*3430*/  BSSY.RECONVERGENT B3, `(.L_x_59) ;  /* 0x0000035000037945 */ /* 0x000fe40003800200 */
[----:B------:R-:W-:Y:S01]  /*3440*/  IADD3 R19, PT, PT, -R0, R19, RZ ;  /* 0x0000001300137210 */ /* 0x000fe20007ffe1ff */
[C---:B------:R-:W-:Y:S01]  /*3450*/  IMAD R0, R14.reuse, -0x800000, R16 ;  /* 0xff8000000e007824 */ /* 0x040fe200078e0210 */
[----:B------:R-:W-:Y:S02]  /*3460*/  IADD3 R14, PT, PT, R14, 0x7f, -R11 ;  /* 0x0000007f0e0e7810 */ /* 0x000fe40007ffe80b */
[----:B------:R-:W0:Y:S01]  /*3470*/  MUFU.RCP R3, R19 ;  /* 0x0000001300037308 */ /* 0x000e220000001000 */
[----:B------:R-:W-:Y:S01]  /*3480*/  FADD.FTZ R21, -R19, -RZ ;  /* 0x800000ff13157221 */ /* 0x000fe20000010100 */
[----:B------:R-:W-:-:S03]  /*3490*/  IADD3 R14, PT, PT, R14, R13, RZ ;  /* 0x0000000d0e0e7210 */ /* 0x000fc60007ffe0ff */
[----:B0-----:R-:W-:-:S04]  /*34a0*/  FFMA R18, R3, R21, 1 ;  /* 0x3f80000003127423 */ /* 0x001fc80000000015 */
[----:B------:R-:W-:-:S04]  /*34b0*/  FFMA R3, R3, R18, R3 ;  /* 0x0000001203037223 */ /* 0x000fc80000000003 */
[----:B------:R-:W-:-:S04]  /*34c0*/  FFMA R16, R0, R3, RZ ;  /* 0x0000000300107223 */ /* 0x000fc800000000ff */
[----:B------:R-:W-:-:S04]  /*34d0*/  FFMA R18, R21, R16, R0 ;  /* 0x0000001015127223 */ /* 0x000fc80000000000 */
[----:B------:R-:W-:-:S04]  /*34e0*/  FFMA R18, R3, R18, R16 ;  /* 0x0000001203127223 */ /* 0x000fc80000000010 */
[----:B------:R-:W-:-:S04]  /*34f0*/  FFMA R21, R21, R18, R0 ;  /* 0x0000001215157223 */ /* 0x000fc80000000000 */
[----:B------:R-:W-:-:S05]  /*3500*/  FFMA R0, R3, R21, R18 ;  /* 0x0000001503007223 */ /* 0x000fca0000000012 */
[----:B------:R-:W-:-:S04]  /*3510*/  SHF.R.U32.HI R11, RZ, 0x17, R0 ;  /* 0x00000017ff0b7819 */ /* 0x000fc80000011600 */
[----:B------:R-:W-:-:S04]  /*3520*/  LOP3.LUT R11, R11, 0xff, RZ, 0xc0, !PT ;  /* 0x000000ff0b0b7812 */ /* 0x000fc800078ec0ff */
[----:B------:R-:W-:-:S05]  /*3530*/  IADD3 R19, PT, PT, R11, R14, RZ ;  /* 0x0000000e0b137210 */ /* 0x000fca0007ffe0ff */
[----:B------:R-:W-:-:S05]  /*3540*/  VIADD R11, R19, 0xffffffff ;  /* 0xffffffff130b7836 */ /* 0x000fca0000000000 */
[----:B------:R-:W-:-:S13]  /*3550*/  ISETP.GE.U32.AND P0, PT, R11, 0xfe, PT ;  /* 0x000000fe0b00780c */ /* 0x000fda0003f06070 */
[----:B------:R-:W-:Y:S05]  /*3560*/  @!P0 BRA `(.L_x_60) ;  /* 0x0000000000808947 */ /* 0x000fea0003800000 */
[----:B------:R-:W-:-:S13]  /*3570*/  ISETP.GT.AND P0, PT, R19, 0xfe, PT ;  /* 0x000000fe1300780c */ /* 0x000fda0003f04270 */
[----:B------:R-:W-:Y:S05]  /*3580*/  @P0 BRA `(.L_x_61) ;  /* 0x00000000006c0947 */ /* 0x000fea0003800000 */
[----:B------:R-:W-:-:S13]  /*3590*/  ISETP.GE.AND P0, PT, R19, 0x1, PT ;  /* 0x000000011300780c */ /* 0x000fda0003f06270 */
[----:B------:R-:W-:Y:S05]  /*35a0*/  @P0 BRA `(.L_x_62) ;  /* 0x0000000000740947 */ /* 0x000fea0003800000 */
[----:B------:R-:W-:Y:S02]  /*35b0*/  ISETP.GE.AND P0, PT, R19, -0x18, PT ;  /* 0xffffffe81300780c */ /* 0x000fe40003f06270 */
[----:B------:R-:W-:-:S11]  /*35c0*/  LOP3.LUT R0, R0, 0x80000000, RZ, 0xc0, !PT ;  /* 0x8000000000007812 */ /* 0x000fd600078ec0ff */
[----:B------:R-:W-:Y:S05]  /*35d0*/  @!P0 BRA `(.L_x_62) ;  /* 0x0000000000688947 */ /* 0x000fea0003800000 */
[-CC-:B------:R-:W-:Y:S01]  /*35e0*/  FFMA.RZ R11, R3, R21.reuse, R18.reuse ;  /* 0x00000015030b7223 */ /* 0x180fe2000000c012 */
[----:B------:R-:W-:Y:S01]  /*35f0*/  IADD3 R16, PT, PT, R19, 0x20, RZ ;  /* 0x0000002013107810 */ /* 0x000fe20007ffe0ff */
[-CC-:B------:R-:W-:Y:S01]  /*3600*/  FFMA.RM R14, R3, R21.reuse, R18.reuse ;  /* 0x00000015030e7223 */ /* 0x180fe20000004012 */
[----:B------:R-:W-:Y:S02]  /*3610*/  ISETP.NE.AND P3, PT, R19, RZ, PT ;  /* 0x000000ff1300720c */ /* 0x000fe40003f65270 */
[----:B------:R-:W-:Y:S01]  /*3620*/  LOP3.LUT R13, R11, 0x7fffff, RZ, 0xc0, !PT ;  /* 0x007fffff0b0d7812 */ /* 0x000fe200078ec0ff */
[----:B------:R-:W-:Y:S01]  /*3630*/  FFMA.RP R11, R3, R21, R18 ;  /* 0x00000015030b7223 */ /* 0x000fe20000008012 */
[----:B------:R-:W-:Y:S02]  /*3640*/  ISETP.NE.AND P2, PT, R19, RZ, PT ;  /* 0x000000ff1300720c */ /* 0x000fe40003f45270 */
[----:B------:R-:W-:Y:S02]  /*3650*/  LOP3.LUT R13, R13, 0x800000, RZ, 0xfc, !PT ;  /* 0x008000000d0d7812 */ /* 0x000fe400078efcff */
[----:B------:R-:W-:-:S02]  /*3660*/  IADD3 R3, PT, PT, -R19, RZ, RZ ;  /* 0x000000ff13037210 */ /* 0x000fc40007ffe1ff */
[----:B------:R-:W-:Y:S02]  /*3670*/  SHF.L.U32 R16, R13, R16, RZ ;  /* 0x000000100d107219 */ /* 0x000fe400000006ff */
[----:B------:R-:W-:Y:S02]  /*3680*/  FSETP.NEU.FTZ.AND P0, PT, R11, R14, PT ;  /* 0x0000000e0b00720b */ /* 0x000fe40003f1d000 */
[----:B------:R-:W-:Y:S02]  /*3690*/  SEL R14, R3, RZ, P3 ;  /* 0x000000ff030e7207 */ /* 0x000fe40001800000 */
[----:B------:R-:W-:Y:S02]  /*36a0*/  ISETP.NE.AND P2, PT, R16, RZ, P2 ;  /* 0x000000ff1000720c */ /* 0x000fe40001745270 */
[----:B------:R-:W-:Y:S02]  /*36b0*/  SHF.R.U32.HI R14, RZ, R14, R13 ;  /* 0x0000000eff0e7219 */ /* 0x000fe4000001160d */
[----:B------:R-:W-:-:S02]  /*36c0*/  PLOP3.LUT P0, PT, P0, P2, PT, 0xf8, 0x8f ;  /* 0x00000000008f781c */ /* 0x000fc40000705f70 */
[----:B------:R-:W-:Y:S02]  /*36d0*/  SHF.R.U32.HI R16, RZ, 0x1, R14 ;  /* 0x00000001ff107819 */ /* 0x000fe4000001160e */
[----:B------:R-:W-:-:S04]  /*36e0*/  SEL R3, RZ, 0x1, !P0 ;  /* 0x00000001ff037807 */ /* 0x000fc80004000000 */
[----:B------:R-:W-:-:S04]  /*36f0*/  LOP3.LUT R3, R3, 0x1, R16, 0xf8, !PT ;  /* 0x0000000103037812 */ /* 0x000fc800078ef810 */
[----:B------:R-:W-:-:S05]  /*3700*/  LOP3.LUT R3, R3, R14, RZ, 0xc0, !PT ;  /* 0x0000000e03037212 */ /* 0x000fca00078ec0ff */
[----:B------:R-:W-:-:S05]  /*3710*/  IMAD.IADD R3, R16, 0x1, R3 ;  /* 0x0000000110037824 */ /* 0x000fca00078e0203 */
[----:B------:R-:W-:Y:S01]  /*3720*/  LOP3.LUT R0, R3, R0, RZ, 0xfc, !PT ;  /* 0x0000000003007212 */ /* 0x000fe200078efcff */
[----:B------:R-:W-:Y:S06]  /*3730*/  BRA `(.L_x_62) ;  /* 0x0000000000107947 */ /* 0x000fec0003800000 */
.L_x_61:
[----:B------:R-:W-:-:S04]  /*3740*/  LOP3.LUT R0, R0, 0x80000000, RZ, 0xc0, !PT ;  /* 0x8000000000007812 */ /* 0x000fc800078ec0ff */
[----:B------:R-:W-:Y:S01]  /*3750*/  LOP3.LUT R0, R0, 0x7f800000, RZ, 0xfc, !PT ;  /* 0x7f80000000007812 */ /* 0x000fe200078efcff */
[----:B------:R-:W-:Y:S06]  /*3760*/  BRA `(.L_x_62) ;  /* 0x0000000000047947 */ /* 0x000fec0003800000 */
.L_x_60:
[----:B------:R-:W-:-:S07]  /*3770*/  LEA R0, R14, R0, 0x17 ;  /* 0x000000000e007211 */ /* 0x000fce00078eb8ff */
.L_x_62:
[----:B------:R-:W-:Y:S05]  /*3780*/  BSYNC.RECONVERGENT B3 ;  /* 0x0000000000037941 */ /* 0x000fea0003800200 */
.L_x_59:
[----:B------:R-:W-:Y:S05]  /*3790*/  BRA `(.L_x_63) ;  /* 0x0000000000207947 */ /* 0x000fea0003800000 */
.L_x_58:
[----:B------:R-:W-:-:S04]  /*37a0*/  LOP3.LUT R0, R19, 0x80000000, R16, 0x48, !PT ;  /* 0x8000000013007812 */ /* 0x000fc800078e4810 */
[----:B------:R-:W-:Y:S01]  /*37b0*/  LOP3.LUT R0, R0, 0x7f800000, RZ, 0xfc, !PT ;  /* 0x7f80000000007812 */ /* 0x000fe200078efcff */
[----:B------:R-:W-:Y:S06]  /*37c0*/  BRA `(.L_x_63) ;  /* 0x0000000000147947 */ /* 0x000fec0003800000 */
.L_x_57:
[----:B------:R-:W-:Y:S01]  /*37d0*/  LOP3.LUT R0, R19, 0x80000000, R16, 0x48, !PT ;  /* 0x8000000013007812 */ /* 0x000fe200078e4810 */
[----:B------:R-:W-:Y:S06]  /*37e0*/  BRA `(.L_x_63) ;  /* 0x00000000000c7947 */ /* 0x000fec0003800000 */
.L_x_56:
[----:B------:R-:W0:Y:S01]  /*37f0*/  MUFU.RSQ R0, -QNAN ;  /* 0xffc0000000007908 */ /* 0x000e220000001400 */
[----:B------:R-:W-:Y:S05]  /*3800*/  BRA `(.L_x_63) ;  /* 0x0000000000047947 */ /* 0x000fea0003800000 */
.L_x_55:
[----:B------:R-:W-:-:S07]  /*3810*/  FADD.FTZ R0, R0, R3 ;  /* 0x0000000300007221 */ /* 0x000fce0000010000 */
.L_x_63:
[----:B------:R-:W-:Y:S05]  /*3820*/  BSYNC.RECONVERGENT B2 ;  /* 0x0000000000027941 */ /* 0x000fea0003800200 */
.L_x_53:
[----:B------:R-:W-:-:S04]  /*3830*/  HFMA2 R3, -RZ, RZ, 0, 0 ;  /* 0x00000000ff037431 */ /* 0x000fc800000001ff */
[----:B0-----:R-:W-:Y:S05]  /*3840*/  RET.REL.NODEC R2 `(_Z30pearson_strategy6_opt_templateILi1024EEvPKfS1_Pfiii) ;  /* 0xffffffc402ec7950 */ /* 0x001fea0003c3ffff */
.L_x_64:
[----:B------:R-:W-:-:S00]  /*3850*/  BRA `(.L_x_64) ;  /* 0xfffffffc00fc7947 */ /* 0x000fc0000383ffff */
[----:B------:R-:W-:-:S00]  /*3860*/  NOP ;  /* 0x0000000000007918 */ /* 0x000fc00000000000 */
        /* <DEDUP_REMOVED lines=9> */
.L_x_363:


//--------------------- .text._Z30pearson_strategy6_opt_templateILi512EEvPKfS1_Pfiii --------------------------
	.section	.text._Z30pearson_strategy6_opt_templateILi512EEvPKfS1_Pfiii,"ax",@progbits
	.align	128
        .global         _Z30pearson_strategy6_opt_templateILi512EEvPKfS1_Pfiii
        .type           _Z30pearson_strategy6_opt_templateILi512EEvPKfS1_Pfiii,@function
        .size           _Z30pearson_strategy6_opt_templateILi512EEvPKfS1_Pfiii,(.L_x_365 - _Z30pearson_strategy6_opt_templateILi512EEvPKfS1_Pfiii)
        .other          _Z30pearson_strategy6_opt_templateILi512EEvPKfS1_Pfiii,@"STO_CUDA_ENTRY STV_DEFAULT"
_Z30pearson_strategy6_opt_templateILi512EEvPKfS1_Pfiii:
.text._Z30pearson_strategy6_opt_templateILi512EEvPKfS1_Pfiii:
        /* <DEDUP_REMOVED lines=31> */
.L_x_69:
        /* <DEDUP_REMOVED lines=11> */
.L_x_68:
[----:B------:R-:W-:Y:S05]  /*02a0*/  BSYNC.RECONVERGENT B1 ;  /* 0x0000000000017941 */ /* 0x000fea0003800200 */
.L_x_67:
        /* <DEDUP_REMOVED lines=12> */
.L_x_72:
        /* <DEDUP_REMOVED lines=55> */
.L_x_71:
[----:B------:R-:W-:Y:S05]  /*06e0*/  BSYNC.RECONVERGENT B1 ;  /* 0x0000000000017941 */ /* 0x000fea0003800200 */
.L_x_70:
        /* <DEDUP_REMOVED lines=33> */
.L_x_74:
[----:B------:R-:W-:Y:S05]  /*0900*/  BSYNC.RECONVERGENT B1 ;  /* 0x0000000000017941 */ /* 0x000fea0003800200 */
.L_x_73:
        /* <DEDUP_REMOVED lines=16> */
.L_x_66:
[----:B------:R-:W-:Y:S05]  /*0a10*/  BSYNC.RECONVERGENT B0 ;  /* 0x0000000000007941 */ /* 0x000fea0003800200 */
.L_x_65:
        /* <DEDUP_REMOVED lines=24> */
.L_x_79:
        /* <DEDUP_REMOVED lines=29> */
.L_x_78:
[----:B------:R-:W-:Y:S05]  /*0d70*/  BSYNC.RECONVERGENT B1 ;  /* 0x0000000000017941 */ /* 0x000fea0003800200 */
.L_x_77:
        /* <DEDUP_REMOVED lines=23> */
.L_x_81:
[----:B------:R-:W-:Y:S05]  /*0ef0*/  BSYNC.RECONVERGENT B1 ;  /* 0x0000000000017941 */ /* 0x000fea0003800200 */
.L_x_80:
        /* <DEDUP_REMOVED lines=21> */
.L_x_83:
[----:B------:R-:W-:Y:S05]  /*1050*/  BSYNC.RECONVERGENT B1 ;  /* 0x0000000000017941 */ /* 0x000fea0003800200 */
.L_x_82:
[----:B------:R-:W-:-:S05]  /*1060*/  @!P0 IMAD R0, R2, 0x4, R9 ;  /* 0x0000000402008824 */ /* 0x000fca00078e0209 */
[----:B------:R-:W0:Y:S02]  /*1070*/  @!P0 LDS R3, [R0] ;  /* 0x0000000000038984 */ /* 0x000e240000000800 */
[----:B0-----:R-:W-:Y:S01]  /*1080*/  @!P0 FADD R16, R16, R3 ;  /* 0x0000000310108221 */ /* 0x001fe20000000000 */
[----:B------:R-:W-:-:S07]  /*1090*/  @!P0 FFMA R14, R3, R3, R14 ;  /* 0x00000003030e8223 */ /* 0x000fce000000000e */
.L_x_76:
[----:B------:R-:W-:Y:S05]  /*10a0*/  BSYNC.RECONVERGENT B0 ;  /* 0x0000000000007941 */ /* 0x000fea0003800200 */
.L_x_75:
[----:B------:R-:W0:Y:S01]  /*10b0*/  S2R R2, SR_CgaCtaId ;  /* 0x0000000000027919 */ /* 0x000e220000008800 */
[----:B------:R-:W-:Y:S01]  /*10c0*/  MOV R3, 0x400 ;  /* 0x0000040000037802 */ /* 0x000fe20000000f00 */
[----:B------:R-:W1:Y:S01]  /*10d0*/  LDC R13, c[0x0][0x398] ;  /* 0x0000e600ff0d7b82 */ /* 0x000e620000000800 */
[----:B------:R-:W-:Y:S01]  /*10e0*/  ISETP.GT.U32.AND P0, PT, R7, 0xff, PT ;  /* 0x000000ff0700780c */ /* 0x000fe20003f04070 */
[----:B------:R-:W-:Y:S01]  /*10f0*/  BSSY.RECONVERGENT B0, `(.L_x_84) ;  /* 0x0000060000007945 */ /* 0x000fe20003800200 */
[----:B--2---:R-:W-:Y:S02]  /*1100*/  IADD3 R5, PT, PT, R3, 0x10, RZ ;  /* 0x0000001003057810 */ /* 0x004fe40007ffe0ff */
[C---:B------:R-:W-:Y:S02]  /*1110*/  ISETP.GT.U32.AND P1, PT, R7.reuse, 0x7f, PT ;  /* 0x0000007f0700780c */ /* 0x040fe40003f24070 */
[----:B------:R-:W-:Y:S02]  /*1120*/  ISETP.GT.U32.AND P2, PT, R7, 0x1f, PT ;  /* 0x0000001f0700780c */ /* 0x000fe40003f44070 */
[----:B-1----:R-:W-:-:S02]  /*1130*/  ISETP.GE.AND P3, PT, R13, 0x1, PT ;  /* 0x000000010d00780c */ /* 0x002fc40003f66270 */
        /* <DEDUP_REMOVED lines=25> */
[----:B------:R-:W-:-:S05]  /*12d0*/  PLOP3.LUT P1, PT, PT, PT, PT, 0x8, 0x80 ;  /* 0x000000000080781c */ /* 0x000fca0003f2e170 */
        /* <DEDUP_REMOVED lines=8> */
[----:B------:R-:W-:Y:S06]  /*1360*/  BAR.SYNC.DEFER_BLOCKING 0x0 ;  /* 0x0000000000007b1d */ /* 0x000fec0000010000 */
[----:B------:R-:W-:Y:S05]  /*1370*/  @P2 BRA `(.L_x_85) ;  /* 0x0000000000dc2947 */ /* 0x000fea0003800000 */
[----:B0-----:R-:W-:Y:S01]  /*1380*/  LDS R4, [R5+0x80] ;  /* 0x0000800005047984 */ /* 0x001fe20000000800 */
[----:B------:R-:W-:-:S03]  /*1390*/  ISETP.NE.AND P0, PT, R7, RZ, PT ;  /* 0x000000ff0700720c */ /* 0x000fc60003f05270 */
[----:B------:R-:W0:Y:S10]  /*13a0*/  LDS R9, [R5] ;  /* 0x0000000005097984 */ /* 0x000e340000000800 */
[----:B------:R-:W-:-:S02]  /*13b0*/  @!P0 LEA R3, R2, R3, 0x18 ;  /* 0x0000000302038211 */ /* 0x000fc400078ec0ff */
[----:B------:R-:W-:Y:S01]  /*13c0*/  @!P0 PLOP3.LUT P1, PT, PT, PT, PT, 0x80, 0x8 ;  /* 0x000000000008881c */ /* 0x000fe20003f2f070 */
[----:B0-----:R-:W-:-:S05]  /*13d0*/  FADD R4, R4, R9 ;  /* 0x0000000904047221 */ /* 0x001fca0000000000 */
[----:B------:R-:W-:Y:S04]  /*13e0*/  STS [R5], R4 ;  /* 0x0000000405007388 */ /* 0x000fe80000000800 */
        /* <DEDUP_REMOVED lines=48> */
.L_x_85:
[----:B------:R-:W-:Y:S05]  /*16f0*/  BSYNC.RECONVERGENT B0 ;  /* 0x0000000000007941 */ /* 0x000fea0003800200 */
.L_x_84:
[----:B------:R-:W-:Y:S06]  /*1700*/  BAR.SYNC.DEFER_BLOCKING 0x0 ;  /* 0x0000000000007b1d */ /* 0x000fec0000010000 */
[----:B------:R-:W-:Y:S05]  /*1710*/  @!P3 EXIT ;  /* 0x000000000000b94d */ /* 0x000fea0003800000 */
[----:B-1----:R-:W-:Y:S01]  /*1720*/  LOP3.LUT R3, RZ, R7, RZ, 0x33, !PT ;  /* 0x00000007ff037212 */ /* 0x002fe200078e33ff */
[----:B------:R-:W-:Y:S01]  /*1730*/  IMAD.MOV.U32 R10, RZ, RZ, RZ ;  /* 0x000000ffff0a7224 */ /* 0x000fe200078e00ff */
[----:B------:R-:W-:-:S03]  /*1740*/  LEA R9, R7, R0, 0x2 ;  /* 0x0000000007097211 */ /* 0x000fc600078e10ff */
[----:B0-----:R-:W-:Y:S01]  /*1750*/  IMAD.IADD R4, R3, 0x1, R12 ;  /* 0x0000000103047824 */ /* 0x001fe200078e020c */
[----:B------:R-:W-:Y:S02]  /*1760*/  I2FP.F32.S32 R12, R12 ;  /* 0x0000000c000c7245 */ /* 0x000fe40000201400 */
[----:B------:R-:W-:Y:S02]  /*1770*/  IADD3 R9, PT, PT, R9, 0x2000, RZ ;  /* 0x0000200009097810 */ /* 0x000fe40007ffe0ff */
[----:B------:R-:W-:-:S04]  /*1780*/  LEA.HI R15, R4, 0x1, RZ, 0x17 ;  /* 0x00000001040f7811 */ /* 0x000fc800078fb8ff */
[C---:B------:R-:W-:Y:S02]  /*1790*/  LOP3.LUT R8, R15.reuse, 0xfffff8, RZ, 0xc0, !PT ;  /* 0x00fffff80f087812 */ /* 0x040fe400078ec0ff */
[----:B------:R-:W-:-:S03]  /*17a0*/  LOP3.LUT R17, R15, 0x7, RZ, 0xc0, !PT ;  /* 0x000000070f117812 */ /* 0x000fc600078ec0ff */
[----:B------:R-:W-:-:S07]  /*17b0*/  IMAD.MOV R8, RZ, RZ, -R8 ;  /* 0x000000ffff087224 */ /* 0x000fce00078e0a08 */
.L_x_114:
        /* <DEDUP_REMOVED lines=28> */
.L_x_90:
        /* <DEDUP_REMOVED lines=47> */
.L_x_89:
[----:B------:R-:W-:Y:S05]  /*1c70*/  BSYNC.RECONVERGENT B1 ;  /* 0x0000000000017941 */ /* 0x000fea0003800200 */
.L_x_88:
        /* <DEDUP_REMOVED lines=37> */
.L_x_92:
[----:B------:R-:W-:Y:S05]  /*1ed0*/  BSYNC.RECONVERGENT B1 ;  /* 0x0000000000017941 */ /* 0x000fea0003800200 */
.L_x_91:
        /* <DEDUP_REMOVED lines=26> */
.L_x_94:
[----:B------:R-:W-:Y:S05]  /*2080*/  BSYNC.RECONVERGENT B1 ;  /* 0x0000000000017941 */ /* 0x000fea0003800200 */
.L_x_93:
        /* <DEDUP_REMOVED lines=16> */
.L_x_87:
[----:B------:R-:W-:Y:S05]  /*2190*/  BSYNC.RECONVERGENT B0 ;  /* 0x0000000000007941 */ /* 0x000fea0003800200 */
.L_x_86:
[C---:B------:R-:W-:Y:S01]  /*21a0*/  ISETP.GT.U32.AND P0, PT, R7.reuse, 0xff, PT ;  /* 0x000000ff0700780c */ /* 0x040fe20003f04070 */
[----:B------:R0:W-:Y:S01]  /*21b0*/  STS [R5], R14 ;  /* 0x0000000e05007388 */ /* 0x0001e20000000800 */
[----:B------:R-:W-:Y:S01]  /*21c0*/  BSSY.RECONVERGENT B0, `(.L_x_95) ;  /* 0x0000013000007945 */ /* 0x000fe20003800200 */
[C---:B------:R-:W-:Y:S02]  /*21d0*/  ISETP.GT.U32.AND P2, PT, R7.reuse, 0x7f, PT ;  /* 0x0000007f0700780c */ /* 0x040fe40003f44070 */
[----:B------:R0:W-:Y:S01]  /*21e0*/  STS [R5+0x800], R0 ;  /* 0x0008000005007388 */ /* 0x0001e20000000800 */
[----:B------:R-:W-:-:S03]  /*21f0*/  ISETP.GT.U32.AND P3, PT, R7, 0x3f, PT ;  /* 0x0000003f0700780c */ /* 0x000fc60003f64070 */
        /* <DEDUP_REMOVED lines=15> */
.L_x_96:
[----:B------:R-:W-:Y:S05]  /*22f0*/  BSYNC.RECONVERGENT B0 ;  /* 0x0000000000007941 */ /* 0x000fea0003800200 */
.L_x_95:
        /* <DEDUP_REMOVED lines=15> */
.L_x_98:
[----:B------:R-:W-:Y:S05]  /*23f0*/  BSYNC.RECONVERGENT B0 ;  /* 0x0000000000007941 */ /* 0x000fea0003800200 */
.L_x_97:
        /* <DEDUP_REMOVED lines=15> */
.L_x_100:
[----:B------:R-:W-:Y:S05]  /*24f0*/  BSYNC.RECONVERGENT B0 ;  /* 0x0000000000007941 */ /* 0x000fea0003800200 */
.L_x_99:
        /* <DEDUP_REMOVED lines=76> */
.L_x_102:
[----:B------:R-:W-:Y:S05]  /*29c0*/  BSYNC.RECONVERGENT B0 ;  /* 0x0000000000007941 */ /* 0x000fea0003800200 */
.L_x_101:
        /* <DEDUP_REMOVED lines=22> */
[----:B------:R-:W-:Y:S05]  /*2b30*/  CALL.REL.NOINC `($__internal_2_$__cuda_sm20_sqrt_rn_f32_slowpath) ;  /* 0x0000000000e07944 */ /* 0x000fea0003c00000 */
[----:B------:R-:W-:Y:S05]  /*2b40*/  BSYNC.RECONVERGENT B1 ;  /* 0x0000000000017941 */ /* 0x000fea0003800200 */
.L_x_106:
[----:B------:R-:W-:Y:S01]  /*2b50*/  IMAD.MOV.U32 R11, RZ, RZ, R13 ;  /* 0x000000ffff0b7224 */ /* 0x000fe200078e000d */
[----:B------:R-:W-:Y:S06]  /*2b60*/  BRA `(.L_x_107) ;  /* 0x0000000000107947 */ /* 0x000fec0003800000 */
.L_x_105:
[----:B------:R-:W-:Y:S01]  /*2b70*/  FMUL.FTZ R2, R13, R14 ;  /* 0x0000000e0d027220 */ /* 0x000fe20000410000 */
[----:B------:R-:W-:-:S03]  /*2b80*/  FMUL.FTZ R14, R14, 0.5 ;  /* 0x3f0000000e0e7820 */ /* 0x000fc60000410000 */
[----:B------:R-:W-:-:S04]  /*2b90*/  FFMA R11, -R2, R2, R13 ;  /* 0x00000002020b7223 */ /* 0x000fc8000000010d */
[----:B------:R-:W-:-:S07]  /*2ba0*/  FFMA R11, R11, R14, R2 ;  /* 0x0000000e0b0b7223 */ /* 0x000fce0000000002 */
.L_x_107:
[----:B------:R-:W-:Y:S01]  /*2bb0*/  IADD3 R13, PT, PT, R3, -0xd000000, RZ ;  /* 0xf3000000030d7810 */ /* 0x000fe20007ffe0ff */
[----:B------:R0:W1:Y:S03]  /*2bc0*/  MUFU.RSQ R2, R3 ;  /* 0x0000000300027308 */ /* 0x0000660000001400 */
[----:B------:R-:W-:-:S13]  /*2bd0*/  ISETP.GT.U32.AND P0, PT, R13, 0x727fffff, PT ;  /* 0x727fffff0d00780c */ /* 0x000fda0003f04070 */
[----:B0-----:R-:W-:Y:S05]  /*2be0*/  @!P0 BRA `(.L_x_108) ;  /* 0x00000000001c8947 */ /* 0x001fea0003800000 */
[----:B------:R-:W-:Y:S01]  /*2bf0*/  BSSY.RECONVERGENT B1, `(.L_x_109) ;  /* 0x0000004000017945 */ /* 0x000fe20003800200 */
[----:B-1----:R-:W-:Y:S01]  /*2c00*/  IMAD.MOV.U32 R2, RZ, RZ, R3 ;  /* 0x000000ffff027224 */ /* 0x002fe200078e0003 */
[----:B------:R-:W-:-:S07]  /*2c10*/  MOV R20, 0x2c30 ;  /* 0x00002c3000147802 */ /* 0x000fce0000000f00 */
[----:B------:R-:W-:Y:S05]  /*2c20*/  CALL.REL.NOINC `($__internal_2_$__cuda_sm20_sqrt_rn_f32_slowpath) ;  /* 0x0000000000a47944 */ /* 0x000fea0003c00000 */
[----:B------:R-:W-:Y:S05]  /*2c30*/  BSYNC.RECONVERGENT B1 ;  /* 0x0000000000017941 */ /* 0x000fea0003800200 */
.L_x_109:
[----:B------:R-:W-:Y:S01]  /*2c40*/  MOV R2, R13 ;  /* 0x0000000d00027202 */ /* 0x000fe20000000f00 */
[----:B------:R-:W-:Y:S06]  /*2c50*/  BRA `(.L_x_110) ;  /* 0x0000000000107947 */ /* 0x000fec0003800000 */
.L_x_108:
[----:B-1----:R-:W-:Y:S01]  /*2c60*/  FMUL.FTZ R14, R3, R2 ;  /* 0x00000002030e7220 */ /* 0x002fe20000410000 */
[----:B------:R-:W-:-:S03]  /*2c70*/  FMUL.FTZ R2, R2, 0.5 ;  /* 0x3f00000002027820 */ /* 0x000fc60000410000 */
[----:B------:R-:W-:-:S04]  /*2c80*/  FFMA R3, -R14, R14, R3 ;  /* 0x0000000e0e037223 */ /* 0x000fc80000000103 */
[----:B------:R-:W-:-:S07]  /*2c90*/  FFMA R2, R3, R2, R14 ;  /* 0x0000000203027223 */ /* 0x000fce000000000e */
.L_x_110:
        /* <DEDUP_REMOVED lines=13> */
[----:B------:R-:W-:Y:S05]  /*2d70*/  CALL.REL.NOINC `($__internal_3_$__cuda_sm3x_div_rn_noftz_f32_slowpath) ;  /* 0x0000000000a87944 */ /* 0x000fea0003c00000 */
[----:B------:R-:W-:-:S07]  /*2d80*/  IMAD.MOV.U32 R11, RZ, RZ, R0 ;  /* 0x000000ffff0b7224 */ /* 0x000fce00078e0000 */
.L_x_113:
[----:B------:R-:W-:Y:S05]  /*2d90*/  BSYNC.RECONVERGENT B1 ;  /* 0x0000000000017941 */ /* 0x000fea0003800200 */
.L_x_112:
[----:B------:R-:W0:Y:S08]  /*2da0*/  LDC R13, c[0x0][0x39c] ;  /* 0x0000e700ff0d7b82 */ /* 0x000e300000000800 */
[----:B------:R-:W1:Y:S01]  /*2db0*/  LDC.64 R2, c[0x0][0x390] ;  /* 0x0000e400ff027b82 */ /* 0x000e620000000a00 */
[----:B0-----:R-:W-:-:S04]  /*2dc0*/  IMAD R13, R10, R13, UR6 ;  /* 0x000000060a0d7e24 */ /* 0x001fc8000f8e020d */
[----:B-1----:R-:W-:-:S05]  /*2dd0*/  IMAD.WIDE R2, R13, 0x4, R2 ;  /* 0x000000040d027825 */ /* 0x002fca00078e0202 */
[----:B------:R2:W-:Y:S01]  /*2de0*/  STG.E desc[UR8][R2.64], R11 ;  /* 0x0000000b02007986 */ /* 0x0005e2000c101908 */
[----:B------:R-:W-:Y:S05]  /*2df0*/  BRA `(.L_x_104) ;  /* 0x0000000000147947 */ /* 0x000fea0003800000 */
.L_x_111:
[----:B------:R-:W0:Y:S08]  /*2e00*/  LDC R11, c[0x0][0x39c] ;  /* 0x0000e700ff0b7b82 */ /* 0x000e300000000800 */
[----:B------:R-:W1:Y:S01]  /*2e10*/  LDC.64 R2, c[0x0][0x390] ;  /* 0x0000e400ff027b82 */ /* 0x000e620000000a00 */
[----:B0-----:R-:W-:-:S04]  /*2e20*/  IMAD R11, R10, R11, UR6 ;  /* 0x000000060a0b7e24 */ /* 0x001fc8000f8e020b */
[----:B-1----:R-:W-:-:S05]  /*2e30*/  IMAD.WIDE R2, R11, 0x4, R2 ;  /* 0x000000040b027825 */ /* 0x002fca00078e0202 */
[----:B------:R0:W-:Y:S02]  /*2e40*/  STG.E desc[UR8][R2.64], RZ ;  /* 0x000000ff02007986 */ /* 0x0001e4000c101908 */
.L_x_104:
[----:B------:R-:W-:Y:S05]  /*2e50*/  BSYNC.RECONVERGENT B0 ;  /* 0x0000000000007941 */ /* 0x000fea0003800200 */
.L_x_103:
[----:B------:R-:W5:Y:S01]  /*2e60*/  LDCU UR4, c[0x0][0x398] ;  /* 0x00007300ff0477ac */ /* 0x000f620008000800 */
[----:B------:R-:W-:Y:S01]  /*2e70*/  IADD3 R10, PT, PT, R10, 0x1, RZ ;  /* 0x000000010a0a7810 */ /* 0x000fe20007ffe0ff */
[----:B------:R-:W-:Y:S03]  /*2e80*/  BAR.SYNC.DEFER_BLOCKING 0x0 ;  /* 0x0000000000007b1d */ /* 0x000fe60000010000 */
[----:B-----5:R-:W-:-:S13]  /*2e90*/  ISETP.NE.AND P0, PT, R10, UR4, PT ;  /* 0x000000040a007c0c */ /* 0x020fda000bf05270 */
[----:B------:R-:W-:Y:S05]  /*2ea0*/  @P0 BRA `(.L_x_114) ;  /* 0xffffffe800440947 */ /* 0x000fea000383ffff */
[----:B------:R-:W-:Y:S05]  /*2eb0*/  EXIT ;  /* 0x000000000000794d */ /* 0x000fea0003800000 */
        .weak           $__internal_2_$__cuda_sm20_sqrt_rn_f32_slowpath
        .type           $__internal_2_$__cuda_sm20_sqrt_rn_f32_slowpath,@function
        .size           $__internal_2_$__cuda_sm20_sqrt_rn_f32_slowpath,($__internal_3_$__cuda_sm3x_div_rn_noftz_f32_slowpath - $__internal_2_$__cuda_sm20_sqrt_rn_f32_slowpath)
$__internal_2_$__cuda_sm20_sqrt_rn_f32_slowpath:
        /* <DEDUP_REMOVED lines=19> */
.L_x_115:
[----:B------:R-:W-:Y:S01]  /*2ff0*/  MOV R18, R20 ;  /* 0x0000001400127202 */ /* 0x000fe20000000f00 */
[----:B------:R-:W-:-:S04]  /*3000*/  IMAD.MOV.U32 R19, RZ, RZ, 0x0 ;  /* 0x00000000ff137424 */ /* 0x000fc800078e00ff */
[----:B------:R-:W-:Y:S05]  /*3010*/  RET.REL.NODEC R18 `(_Z30pearson_strategy6_opt_templateILi512EEvPKfS1_Pfiii) ;  /* 0xffffffcc12f87950 */ /* 0x000fea0003c3ffff */
        .weak           $__internal_3_$__cuda_sm3x_div_rn_noftz_f32_slowpath
        .type           $__internal_3_$__cuda_sm3x_div_rn_noftz_f32_slowpath,@function
        .size           $__internal_3_$__cuda_sm3x_div_rn_noftz_f32_slowpath,(.L_x_365 - $__internal_3_$__cuda_sm3x_div_rn_noftz_f32_slowpath)
$__internal_3_$__cuda_sm3x_div_rn_noftz_f32_slowpath:
        /* <DEDUP_REMOVED lines=31> */
[----:B------:R-:W-:Y:S01]  /*3210*/  @P0 IMAD.MOV.U32 R13, RZ, RZ, RZ ;  /* 0x000000ffff0d0224 */ /* 0x000fe200078e00ff */
[----:B------:R-:W-:Y:S01]  /*3220*/  @!P0 MOV R13, 0xffffffc0 ;  /* 0xffffffc0000d8802 */ /* 0x000fe20000000f00 */
[----:B------:R-:W-:Y:S01]  /*3230*/  @!P0 FFMA R16, R0, 1.84467440737095516160e+19, RZ ;  /* 0x5f80000000108823 */ /* 0x000fe200000000ff */
[----:B------:R-:W-:-:S03]  /*3240*/  @!P2 FFMA R19, R3, 1.84467440737095516160e+19, RZ ;  /* 0x5f8000000313a823 */ /* 0x000fc600000000ff */
[----:B------:R-:W-:-:S07]  /*3250*/  @!P2 VIADD R13, R13, 0x40 ;  /* 0x000000400d0da836 */ /* 0x000fce0000000000 */
.L_x_117:
        /* <DEDUP_REMOVED lines=17> */
[----:B------:R-:W-:-:S05]  /*3370*/  LOP3.LUT R11, R11, 0xff, RZ, 0xc0, !PT ;  /* 0x000000ff0b0b7812 */ /* 0x000fca00078ec0ff */
[----:B------:R-:W-:-:S05]  /*3380*/  IMAD.IADD R19, R11, 0x1, R14 ;  /* 0x000000010b137824 */ /* 0x000fca00078e020e */
[----:B------:R-:W-:-:S04]  /*3390*/  IADD3 R11, PT, PT, R19, -0x1, RZ ;  /* 0xffffffff130b7810 */ /* 0x000fc80007ffe0ff */
        /* <DEDUP_REMOVED lines=10> */
[----:B------:R-:W-:Y:S02]  /*3440*/  VIADD R16, R19, 0x20 ;  /* 0x0000002013107836 */ /* 0x000fe40000000000 */
[-CC-:B------:R-:W-:Y:S01]  /*3450*/  FFMA.RM R14, R3, R21.reuse, R18.reuse ;  /* 0x00000015030e7223 */ /* 0x180fe20000004012 */
[----:B------:R-:W-:Y:S02]  /*3460*/  ISETP.NE.AND P3, PT, R19, RZ, PT ;  /* 0x000000ff1300720c */ /* 0x000fe40003f65270 */
[----:B------:R-:W-:Y:S01]  /*3470*/  LOP3.LUT R13, R11, 0x7fffff, RZ, 0xc0, !PT ;  /* 0x007fffff0b0d7812 */ /* 0x000fe200078ec0ff */
[----:B------:R-:W-:Y:S01]  /*3480*/  FFMA.RP R11, R3, R21, R18 ;  /* 0x00000015030b7223 */ /* 0x000fe20000008012 */
[----:B------:R-:W-:Y:S02]  /*3490*/  ISETP.NE.AND P2, PT, R19, RZ, PT ;  /* 0x000000ff1300720c */ /* 0x000fe40003f45270 */
[----:B------:R-:W-:-:S02]  /*34a0*/  LOP3.LUT R13, R13, 0x800000, RZ, 0xfc, !PT ;  /* 0x008000000d0d7812 */ /* 0x000fc400078efcff */
[----:B------:R-:W-:Y:S02]  /*34b0*/  IADD3 R3, PT, PT, -R19, RZ, RZ ;  /* 0x000000ff13037210 */ /* 0x000fe40007ffe1ff */
[----:B------:R-:W-:Y:S02]  /*34c0*/  SHF.L.U32 R16, R13, R16, RZ ;  /* 0x000000100d107219 */ /* 0x000fe400000006ff */
[----:B------:R-:W-:Y:S02]  /*34d0*/  FSETP.NEU.FTZ.AND P0, PT, R11, R14, PT ;  /* 0x0000000e0b00720b */ /* 0x000fe40003f1d000 */
[----:B------:R-:W-:Y:S02]  /*34e0*/  SEL R14, R3, RZ, P3 ;  /* 0x000000ff030e7207 */ /* 0x000fe40001800000 */
[----:B------:R-:W-:Y:S02]  /*34f0*/  ISETP.NE.AND P2, PT, R16, RZ, P2 ;  /* 0x000000ff1000720c */ /* 0x000fe40001745270 */
[----:B------:R-:W-:-:S02]  /*3500*/  SHF.R.U32.HI R14, RZ, R14, R13 ;  /* 0x0000000eff0e7219 */ /* 0x000fc4000001160d */
[----:B------:R-:W-:Y:S02]  /*3510*/  PLOP3.LUT P0, PT, P0, P2, PT, 0xf8, 0x8f ;  /* 0x00000000008f781c */ /* 0x000fe40000705f70 */
[----:B------:R-:W-:Y:S02]  /*3520*/  SHF.R.U32.HI R16, RZ, 0x1, R14 ;  /* 0x00000001ff107819 */ /* 0x000fe4000001160e */
[----:B------:R-:W-:-:S04]  /*3530*/  SEL R3, RZ, 0x1, !P0 ;  /* 0x00000001ff037807 */ /* 0x000fc80004000000 */
[----:B------:R-:W-:-:S04]  /*3540*/  LOP3.LUT R3, R3, 0x1, R16, 0xf8, !PT ;  /* 0x0000000103037812 */ /* 0x000fc800078ef810 */
[----:B------:R-:W-:-:S05]  /*3550*/  LOP3.LUT R3, R3, R14, RZ, 0xc0, !PT ;  /* 0x0000000e03037212 */ /* 0x000fca00078ec0ff */
[----:B------:R-:W-:-:S05]  /*3560*/  IMAD.IADD R3, R16, 0x1, R3 ;  /* 0x0000000110037824 */ /* 0x000fca00078e0203 */
[----:B------:R-:W-:Y:S01]  /*3570*/  LOP3.LUT R0, R3, R0, RZ, 0xfc, !PT ;  /* 0x0000000003007212 */ /* 0x000fe200078efcff */
[----:B------:R-:W-:Y:S06]  /*3580*/  BRA `(.L_x_125) ;  /* 0x0000000000107947 */ /* 0x000fec0003800000 */
.L_x_124:
[----:B------:R-:W-:-:S04]  /*3590*/  LOP3.LUT R0, R0, 0x80000000, RZ, 0xc0, !PT ;  /* 0x8000000000007812 */ /* 0x000fc800078ec0ff */
[----:B------:R-:W-:Y:S01]  /*35a0*/  LOP3.LUT R0, R0, 0x7f800000, RZ, 0xfc, !PT ;  /* 0x7f80000000007812 */ /* 0x000fe200078efcff */
[----:B------:R-:W-:Y:S06]  /*35b0*/  BRA `(.L_x_125) ;  /* 0x0000000000047947 */ /* 0x000fec0003800000 */
.L_x_123:
[----:B------:R-:W-:-:S07]  /*35c0*/  LEA R0, R14, R0, 0x17 ;  /* 0x000000000e007211 */ /* 0x000fce00078eb8ff */
.L_x_125:
[----:B------:R-:W-:Y:S05]  /*35d0*/  BSYNC.RECONVERGENT B3 ;  /* 0x0000000000037941 */ /* 0x000fea0003800200 */
.L_x_122:
[----:B------:R-:W-:Y:S05]  /*35e0*/  BRA `(.L_x_126) ;  /* 0x0000000000207947 */ /* 0x000fea0003800000 */
.L_x_121:
[----:B------:R-:W-:-:S04]  /*35f0*/  LOP3.LUT R0, R19, 0x80000000, R16, 0x48, !PT ;  /* 0x8000000013007812 */ /* 0x000fc800078e4810 */
[----:B------:R-:W-:Y:S01]  /*3600*/  LOP3.LUT R0, R0, 0x7f800000, RZ, 0xfc, !PT ;  /* 0x7f80000000007812 */ /* 0x000fe200078efcff */
[----:B------:R-:W-:Y:S06]  /*3610*/  BRA `(.L_x_126) ;  /* 0x0000000000147947 */ /* 0x000fec0003800000 */
.L_x_120:
[----:B------:R-:W-:Y:S01]  /*3620*/  LOP3.LUT R0, R19, 0x80000000, R16, 0x48, !PT ;  /* 0x8000000013007812 */ /* 0x000fe200078e4810 */
[----:B------:R-:W-:Y:S06]  /*3630*/  BRA `(.L_x_126) ;  /* 0x00000000000c7947 */ /* 0x000fec0003800000 */
.L_x_119:
[----:B------:R-:W0:Y:S01]  /*3640*/  MUFU.RSQ R0, -QNAN ;  /* 0xffc0000000007908 */ /* 0x000e220000001400 */
[----:B------:R-:W-:Y:S05]  /*3650*/  BRA `(.L_x_126) ;  /* 0x0000000000047947 */ /* 0x000fea0003800000 */
.L_x_118:
[----:B------:R-:W-:-:S07]  /*3660*/  FADD.FTZ R0, R0, R3 ;  /* 0x0000000300007221 */ /* 0x000fce0000010000 */
.L_x_126:
[----:B------:R-:W-:Y:S05]  /*3670*/  BSYNC.RECONVERGENT B2 ;  /* 0x0000000000027941 */ /* 0x000fea0003800200 */
.L_x_116:
[----:B------:R-:W-:-:S04]  /*3680*/  HFMA2 R3, -RZ, RZ, 0, 0 ;  /* 0x00000000ff037431 */ /* 0x000fc800000001ff */
[----:B0-----:R-:W-:Y:S05]  /*3690*/  RET.REL.NODEC R2 `(_Z30pearson_strategy6_opt_templateILi512EEvPKfS1_Pfiii) ;  /* 0xffffffc802587950 */ /* 0x001fea0003c3ffff */
.L_x_127:
        /* <DEDUP_REMOVED lines=14> */
.L_x_365:


//--------------------- .text._Z30pearson_strategy6_opt_templateILi256EEvPKfS1_Pfiii --------------------------
	.section	.text._Z30pearson_strategy6_opt_templateILi256EEvPKfS1_Pfiii,"ax",@progbits
	.align	128
        .global         _Z30pearson_strategy6_opt_templateILi256EEvPKfS1_Pfiii
        .type           _Z30pearson_strategy6_opt_templateILi256EEvPKfS1_Pfiii,@function
        .size           _Z30pearson_strategy6_opt_templateILi256EEvPKfS1_Pfiii,(.L_x_367 - _Z30pearson_strategy6_opt_templateILi256EEvPKfS1_Pfiii)
        .other          _Z30pearson_strategy6_opt_templateILi256EEvPKfS1_Pfiii,@"STO_CUDA_ENTRY STV_DEFAULT"
_Z30pearson_strategy6_opt_templateILi256EEvPKfS1_Pfiii:
.text._Z30pearson_strategy6_opt_templateILi256EEvPKfS1_Pfiii:
        /* <DEDUP_REMOVED lines=15> */
[----:B------:R-:W-:-:S03]  /*00f0*/  IMAD.MOV.U32 R11, RZ, RZ, R7 ;  /* 0x000000ffff0b7224 */ /* 0x000fc600078e0007 */
[----:B------:R-:W-:-:S05]  /*0100*/  IMAD.IADD R3, R3, 0x1, R12 ;  /* 0x0000000103037824 */ /* 0x000fca00078e020c */
        /* <DEDUP_REMOVED lines=14> */
.L_x_132:
        /* <DEDUP_REMOVED lines=11> */
.L_x_131:
[----:B------:R-:W-:Y:S05]  /*02a0*/  BSYNC.RECONVERGENT B1 ;  /* 0x0000000000017941 */ /* 0x000fea0003800200 */
.L_x_130:
        /* <DEDUP_REMOVED lines=12> */
.L_x_135:
        /* <DEDUP_REMOVED lines=55> */
.L_x_134:
[----:B------:R-:W-:Y:S05]  /*06e0*/  BSYNC.RECONVERGENT B1 ;  /* 0x0000000000017941 */ /* 0x000fea0003800200 */
.L_x_133:
        /* <DEDUP_REMOVED lines=33> */
.L_x_137:
[----:B------:R-:W-:Y:S05]  /*0900*/  BSYNC.RECONVERGENT B1 ;  /* 0x0000000000017941 */ /* 0x000fea0003800200 */
.L_x_136:
        /* <DEDUP_REMOVED lines=16> */
.L_x_129:
[----:B------:R-:W-:Y:S05]  /*0a10*/  BSYNC.RECONVERGENT B0 ;  /* 0x0000000000007941 */ /* 0x000fea0003800200 */
.L_x_128:
        /* <DEDUP_REMOVED lines=24> */
.L_x_142:
        /* <DEDUP_REMOVED lines=29> */
.L_x_141:
[----:B------:R-:W-:Y:S05]  /*0d70*/  BSYNC.RECONVERGENT B1 ;  /* 0x0000000000017941 */ /* 0x000fea0003800200 */
.L_x_140:
        /* <DEDUP_REMOVED lines=23> */
.L_x_144:
[----:B------:R-:W-:Y:S05]  /*0ef0*/  BSYNC.RECONVERGENT B1 ;  /* 0x0000000000017941 */ /* 0x000fea0003800200 */
.L_x_143:
        /* <DEDUP_REMOVED lines=21> */
.L_x_146:
[----:B------:R-:W-:Y:S05]  /*1050*/  BSYNC.RECONVERGENT B1 ;  /* 0x0000000000017941 */ /* 0x000fea0003800200 */
.L_x_145:
[----:B------:R-:W-:-:S05]  /*1060*/  @!P0 IMAD R0, R2, 0x4, R9 ;  /* 0x0000000402008824 */ /* 0x000fca00078e0209 */
[----:B------:R-:W0:Y:S02]  /*1070*/  @!P0 LDS R3, [R0] ;  /* 0x0000000000038984 */ /* 0x000e240000000800 */
[----:B0-----:R-:W-:Y:S01]  /*1080*/  @!P0 FADD R16, R16, R3 ;  /* 0x0000000310108221 */ /* 0x001fe20000000000 */
[----:B------:R-:W-:-:S07]  /*1090*/  @!P0 FFMA R14, R3, R3, R14 ;  /* 0x00000003030e8223 */ /* 0x000fce000000000e */
.L_x_139:
[----:B------:R-:W-:Y:S05]  /*10a0*/  BSYNC.RECONVERGENT B0 ;  /* 0x0000000000007941 */ /* 0x000fea0003800200 */
.L_x_138:
        /* <DEDUP_REMOVED lines=90> */
.L_x_148:
[----:B------:R-:W-:Y:S05]  /*1650*/  BSYNC.RECONVERGENT B0 ;  /* 0x0000000000007941 */ /* 0x000fea0003800200 */
.L_x_147:
        /* <DEDUP_REMOVED lines=12> */
.L_x_175:
        /* <DEDUP_REMOVED lines=28> */
.L_x_153:
        /* <DEDUP_REMOVED lines=47> */
.L_x_152:
[----:B------:R-:W-:Y:S05]  /*1bd0*/  BSYNC.RECONVERGENT B1 ;  /* 0x0000000000017941 */ /* 0x000fea0003800200 */
.L_x_151:
        /* <DEDUP_REMOVED lines=37> */
.L_x_155:
[----:B------:R-:W-:Y:S05]  /*1e30*/  BSYNC.RECONVERGENT B1 ;  /* 0x0000000000017941 */ /* 0x000fea0003800200 */
.L_x_154:
        /* <DEDUP_REMOVED lines=26> */
.L_x_157:
[----:B------:R-:W-:Y:S05]  /*1fe0*/  BSYNC.RECONVERGENT B1 ;  /* 0x0000000000017941 */ /* 0x000fea0003800200 */
.L_x_156:
        /* <DEDUP_REMOVED lines=16> */
.L_x_150:
[----:B------:R-:W-:Y:S05]  /*20f0*/  BSYNC.RECONVERGENT B0 ;  /* 0x0000000000007941 */ /* 0x000fea0003800200 */
.L_x_149:
[C---:B------:R-:W-:Y:S01]  /*2100*/  ISETP.GT.U32.AND P0, PT, R7.reuse, 0x7f, PT ;  /* 0x0000007f0700780c */ /* 0x040fe20003f04070 */
[----:B------:R0:W-:Y:S01]  /*2110*/  STS [R5], R14 ;  /* 0x0000000e05007388 */ /* 0x0001e20000000800 */
[----:B------:R-:W-:Y:S01]  /*2120*/  BSSY.RECONVERGENT B0, `(.L_x_158) ;  /* 0x0000012000007945 */ /* 0x000fe20003800200 */
[----:B------:R-:W-:Y:S02]  /*2130*/  ISETP.GT.U32.AND P2, PT, R7, 0x3f, PT ;  /* 0x0000003f0700780c */ /* 0x000fe40003f44070 */
[----:B------:R0:W-:Y:S04]  /*2140*/  STS [R5+0x400], R0 ;  /* 0x0004000005007388 */ /* 0x0001e80000000800 */
        /* <DEDUP_REMOVED lines=15> */
.L_x_159:
[----:B------:R-:W-:Y:S05]  /*2240*/  BSYNC.RECONVERGENT B0 ;  /* 0x0000000000007941 */ /* 0x000fea0003800200 */
.L_x_158:
        /* <DEDUP_REMOVED lines=15> */
.L_x_161:
[----:B------:R-:W-:Y:S05]  /*2340*/  BSYNC.RECONVERGENT B0 ;  /* 0x0000000000007941 */ /* 0x000fea0003800200 */
.L_x_160:
        /* <DEDUP_REMOVED lines=76> */
.L_x_163:
[----:B------:R-:W-:Y:S05]  /*2810*/  BSYNC.RECONVERGENT B0 ;  /* 0x0000000000007941 */ /* 0x000fea0003800200 */
.L_x_162:
[----:B------:R-:W-:Y:S04]  /*2820*/  BSSY.RECONVERGENT B0, `(.L_x_164) ;  /* 0x0000048000007945 */ /* 0x000fe80003800200 */
[----:B------:R-:W-:Y:S05]  /*2830*/  @!P1 BRA `(.L_x_165) ;  /* 0x0000000400189947 */ /* 0x000fea0003800000 */
[----:B------:R-:W2:Y:S01]  /*2840*/  S2UR UR5, SR_CgaCtaId ;  /* 0x00000000000579c3 */ /* 0x000ea20000008800 */
[----:B------:R-:W5:Y:S01]  /*2850*/  LDS R11, [R6] ;  /* 0x00000000060b7984 */ /* 0x000f620000000800 */
[----:B------:R-:W-:-:S03]  /*2860*/  UMOV UR4, 0x400 ;  /* 0x0000040000047882 */ /* 0x000fc60000000000 */
[----:B------:R-:W0:Y:S04]  /*2870*/  LDS R13, [R6+0x400] ;  /* 0x00040000060d7984 */ /* 0x000e280000000800 */
[----:B------:R-:W-:Y:S01]  /*2880*/  LDS R19, [R6+0x800] ;  /* 0x0008000006137984 */ /* 0x000fe20000000800 */
[----:B--2---:R-:W-:-:S09]  /*2890*/  ULEA UR4, UR5, UR4, 0x18 ;  /* 0x0000000405047291 */ /* 0x004fd2000f8ec0ff */
[----:B-1-34-:R-:W1:Y:S01]  /*28a0*/  LDS.64 R2, [UR4] ;  /* 0x00000004ff027984 */ /* 0x01ae620008000a00 */
[----:B-----5:R-:W-:-:S04]  /*28b0*/  FMUL R21, R11, R11 ;  /* 0x0000000b0b157220 */ /* 0x020fc80000400000 */
[----:B0-----:R-:W-:-:S04]  /*28c0*/  FFMA R13, R12, R13, -R21 ;  /* 0x0000000d0c0d7223 */ /* 0x001fc80000000815 */
[----:B------:R-:W-:Y:S01]  /*28d0*/  VIADD R0, R13, 0xf3000000 ;  /* 0xf30000000d007836 */ /* 0x000fe20000000000 */
[----:B------:R0:W2:Y:S04]  /*28e0*/  MUFU.RSQ R14, R13 ;  /* 0x0000000d000e7308 */ /* 0x0000a80000001400 */
[----:B------:R-:W-:Y:S01]  /*28f0*/  ISETP.GT.U32.AND P0, PT, R0, 0x727fffff, PT ;  /* 0x727fffff0000780c */ /* 0x000fe20003f04070 */
[-C--:B-1----:R-:W-:Y:S01]  /*2900*/  FMUL R11, R11, R2.reuse ;  /* 0x000000020b0b7220 */ /* 0x082fe20000400000 */
[----:B------:R-:W-:-:S03]  /*2910*/  FMUL R2, R2, R2 ;  /* 0x0000000202027220 */ /* 0x000fc60000400000 */
[C---:B------:R-:W-:Y:S01]  /*2920*/  FFMA R0, R12.reuse, R19, -R11 ;  /* 0x000000130c007223 */ /* 0x040fe2000000080b */
[----:B------:R-:W-:-:S07]  /*2930*/  FFMA R3, R12, R3, -R2 ;  /* 0x000000030c037223 */ /* 0x000fce0000000802 */
[----:B0-2---:R-:W-:Y:S05]  /*2940*/  @!P0 BRA `(.L_x_166) ;  /* 0x00000000001c8947 */ /* 0x005fea0003800000 */
[----:B------:R-:W-:Y:S01]  /*2950*/  BSSY.RECONVERGENT B1, `(.L_x_167) ;  /* 0x0000004000017945 */ /* 0x000fe20003800200 */
[----:B------:R-:W-:Y:S02]  /*2960*/  MOV R2, R13 ;  /* 0x0000000d00027202 */ /* 0x000fe40000000f00 */
[----:B------:R-:W-:-:S07]  /*2970*/  MOV R20, 0x2990 ;  /* 0x0000299000147802 */ /* 0x000fce0000000f00 */
[----:B------:R-:W-:Y:S05]  /*2980*/  CALL.REL.NOINC `($__internal_4_$__cuda_sm20_sqrt_rn_f32_slowpath) ;  /* 0x0000000000e07944 */ /* 0x000fea0003c00000 */
[----:B------:R-:W-:Y:S05]  /*2990*/  BSYNC.RECONVERGENT B1 ;  /* 0x0000000000017941 */ /* 0x000fea0003800200 */
.L_x_167:
[----:B------:R-:W-:Y:S01]  /*29a0*/  IMAD.MOV.U32 R11, RZ, RZ, R13 ;  /* 0x000000ffff0b7224 */ /* 0x000fe200078e000d */
[----:B------:R-:W-:Y:S06]  /*29b0*/  BRA `(.L_x_168) ;  /* 0x0000000000107947 */ /* 0x000fec0003800000 */
.L_x_166:
[----:B------:R-:W-:Y:S01]  /*29c0*/  FMUL.FTZ R2, R13, R14 ;  /* 0x0000000e0d027220 */ /* 0x000fe20000410000 */
[----:B------:R-:W-:-:S03]  /*29d0*/  FMUL.FTZ R14, R14, 0.5 ;  /* 0x3f0000000e0e7820 */ /* 0x000fc60000410000 */
[----:B------:R-:W-:-:S04]  /*29e0*/  FFMA R11, -R2, R2, R13 ;  /* 0x00000002020b7223 */ /* 0x000fc8000000010d */
[----:B------:R-:W-:-:S07]  /*29f0*/  FFMA R11, R11, R14, R2 ;  /* 0x0000000e0b0b7223 */ /* 0x000fce0000000002 */
.L_x_168:
[----:B------:R-:W-:Y:S01]  /*2a00*/  IADD3 R13, PT, PT, R3, -0xd000000, RZ ;  /* 0xf3000000030d7810 */ /* 0x000fe20007ffe0ff */
[----:B------:R0:W1:Y:S03]  /*2a10*/  MUFU.RSQ R2, R3 ;  /* 0x0000000300027308 */ /* 0x0000660000001400 */
[----:B------:R-:W-:-:S13]  /*2a20*/  ISETP.GT.U32.AND P0, PT, R13, 0x727fffff, PT ;  /* 0x727fffff0d00780c */ /* 0x000fda0003f04070 */
[----:B0-----:R-:W-:Y:S05]  /*2a30*/  @!P0 BRA `(.L_x_169) ;  /* 0x00000000001c8947 */ /* 0x001fea0003800000 */
[----:B------:R-:W-:Y:S01]  /*2a40*/  BSSY.RECONVERGENT B1, `(.L_x_170) ;  /* 0x0000004000017945 */ /* 0x000fe20003800200 */
[----:B-1----:R-:W-:Y:S01]  /*2a50*/  IMAD.MOV.U32 R2, RZ, RZ, R3 ;  /* 0x000000ffff027224 */ /* 0x002fe200078e0003 */
[----:B------:R-:W-:-:S07]  /*2a60*/  MOV R20, 0x2a80 ;  /* 0x00002a8000147802 */ /* 0x000fce0000000f00 */
[----:B------:R-:W-:Y:S05]  /*2a70*/  CALL.REL.NOINC `($__internal_4_$__cuda_sm20_sqrt_rn_f32_slowpath) ;  /* 0x0000000000a47944 */ /* 0x000fea0003c00000 */
[----:B------:R-:W-:Y:S05]  /*2a80*/  BSYNC.RECONVERGENT B1 ;  /* 0x0000000000017941 */ /* 0x000fea0003800200 */
.L_x_170:
[----:B------:R-:W-:Y:S01]  /*2a90*/  MOV R2, R13 ;  /* 0x0000000d00027202 */ /* 0x000fe20000000f00 */
[----:B------:R-:W-:Y:S06]  /*2aa0*/  BRA `(.L_x_171) ;  /* 0x0000000000107947 */ /* 0x000fec0003800000 */
.L_x_169:
[----:B-1----:R-:W-:Y:S01]  /*2ab0*/  FMUL.FTZ R14, R3, R2 ;  /* 0x00000002030e7220 */ /* 0x002fe20000410000 */
[----:B------:R-:W-:-:S03]  /*2ac0*/  FMUL.FTZ R2, R2, 0.5 ;  /* 0x3f00000002027820 */ /* 0x000fc60000410000 */
[----:B------:R-:W-:-:S04]  /*2ad0*/  FFMA R3, -R14, R14, R3 ;  /* 0x0000000e0e037223 */ /* 0x000fc80000000103 */
[----:B------:R-:W-:-:S07]  /*2ae0*/  FFMA R2, R3, R2, R14 ;  /* 0x0000000203027223 */ /* 0x000fce000000000e */
.L_x_171:
        /* <DEDUP_REMOVED lines=13> */
[----:B------:R-:W-:Y:S05]  /*2bc0*/  CALL.REL.NOINC `($__internal_5_$__cuda_sm3x_div_rn_noftz_f32_slowpath) ;  /* 0x0000000000a87944 */ /* 0x000fea0003c00000 */
[----:B------:R-:W-:-:S07]  /*2bd0*/  IMAD.MOV.U32 R11, RZ, RZ, R0 ;  /* 0x000000ffff0b7224 */ /* 0x000fce00078e0000 */
.L_x_174:
[----:B------:R-:W-:Y:S05]  /*2be0*/  BSYNC.RECONVERGENT B1 ;  /* 0x0000000000017941 */ /* 0x000fea0003800200 */
.L_x_173:
[----:B------:R-:W0:Y:S08]  /*2bf0*/  LDC R13, c[0x0][0x39c] ;  /* 0x0000e700ff0d7b82 */ /* 0x000e300000000800 */
[----:B------:R-:W1:Y:S01]  /*2c00*/  LDC.64 R2, c[0x0][0x390] ;  /* 0x0000e400ff027b82 */ /* 0x000e620000000a00 */
[----:B0-----:R-:W-:-:S04]  /*2c10*/  IMAD R13, R10, R13, UR6 ;  /* 0x000000060a0d7e24 */ /* 0x001fc8000f8e020d */
[----:B-1----:R-:W-:-:S05]  /*2c20*/  IMAD.WIDE R2, R13, 0x4, R2 ;  /* 0x000000040d027825 */ /* 0x002fca00078e0202 */
[----:B------:R0:W-:Y:S01]  /*2c30*/  STG.E desc[UR8][R2.64], R11 ;  /* 0x0000000b02007986 */ /* 0x0001e2000c101908 */
[----:B------:R-:W-:Y:S05]  /*2c40*/  BRA `(.L_x_165) ;  /* 0x0000000000147947 */ /* 0x000fea0003800000 */
.L_x_172:
[----:B------:R-:W0:Y:S08]  /*2c50*/  LDC R11, c[0x0][0x39c] ;  /* 0x0000e700ff0b7b82 */ /* 0x000e300000000800 */
[----:B------:R-:W1:Y:S01]  /*2c60*/  LDC.64 R2, c[0x0][0x390] ;  /* 0x0000e400ff027b82 */ /* 0x000e620000000a00 */
[----:B0-----:R-:W-:-:S04]  /*2c70*/  IMAD R11, R10, R11, UR6 ;  /* 0x000000060a0b7e24 */ /* 0x001fc8000f8e020b */
[----:B-1----:R-:W-:-:S05]  /*2c80*/  IMAD.WIDE R2, R11, 0x4, R2 ;  /* 0x000000040b027825 */ /* 0x002fca00078e0202 */
[----:B------:R2:W-:Y:S02]  /*2c90*/  STG.E desc[UR8][R2.64], RZ ;  /* 0x000000ff02007986 */ /* 0x0005e4000c101908 */
.L_x_165:
[----:B------:R-:W-:Y:S05]  /*2ca0*/  BSYNC.RECONVERGENT B0 ;  /* 0x0000000000007941 */ /* 0x000fea0003800200 */
.L_x_164:
[----:B------:R-:W5:Y:S01]  /*2cb0*/  LDCU UR4, c[0x0][0x398] ;  /* 0x00007300ff0477ac */ /* 0x000f620008000800 */
[----:B------:R-:W-:Y:S01]  /*2cc0*/  IADD3 R10, PT, PT, R10, 0x1, RZ ;  /* 0x000000010a0a7810 */ /* 0x000fe20007ffe0ff */
[----:B------:R-:W-:Y:S03]  /*2cd0*/  BAR.SYNC.DEFER_BLOCKING 0x0 ;  /* 0x0000000000007b1d */ /* 0x000fe60000010000 */
[----:B-----5:R-:W-:-:S13]  /*2ce0*/  ISETP.NE.AND P0, PT, R10, UR4, PT ;  /* 0x000000040a007c0c */ /* 0x020fda000bf05270 */
[----:B------:R-:W-:Y:S05]  /*2cf0*/  @P0 BRA `(.L_x_175) ;  /* 0xffffffe800880947 */ /* 0x000fea000383ffff */
[----:B------:R-:W-:Y:S05]  /*2d00*/  EXIT ;  /* 0x000000000000794d */ /* 0x000fea0003800000 */
        .weak           $__internal_4_$__cuda_sm20_sqrt_rn_f32_slowpath
        .type           $__internal_4_$__cuda_sm20_sqrt_rn_f32_slowpath,@function
        .size           $__internal_4_$__cuda_sm20_sqrt_rn_f32_slowpath,($__internal_5_$__cuda_sm3x_div_rn_noftz_f32_slowpath - $__internal_4_$__cuda_sm20_sqrt_rn_f32_slowpath)
$__internal_4_$__cuda_sm20_sqrt_rn_f32_slowpath:
        /* <DEDUP_REMOVED lines=19> */
.L_x_176:
[----:B------:R-:W-:Y:S01]  /*2e40*/  MOV R18, R20 ;  /* 0x0000001400127202 */ /* 0x000fe20000000f00 */
[----:B------:R-:W-:-:S04]  /*2e50*/  IMAD.MOV.U32 R19, RZ, RZ, 0x0 ;  /* 0x00000000ff137424 */ /* 0x000fc800078e00ff */
[----:B------:R-:W-:Y:S05]  /*2e60*/  RET.REL.NODEC R18 `(_Z30pearson_strategy6_opt_templateILi256EEvPKfS1_Pfiii) ;  /* 0xffffffd012647950 */ /* 0x000fea0003c3ffff */
        .weak           $__internal_5_$__cuda_sm3x_div_rn_noftz_f32_slowpath
        .type           $__internal_5_$__cuda_sm3x_div_rn_noftz_f32_slowpath,@function
        .size           $__internal_5_$__cuda_sm3x_div_rn_noftz_f32_slowpath,(.L_x_367 - $__internal_5_$__cuda_sm3x_div_rn_noftz_f32_slowpath)
$__internal_5_$__cuda_sm3x_div_rn_noftz_f32_slowpath:
        /* <DEDUP_REMOVED lines=36> */
.L_x_178:
        /* <DEDUP_REMOVED lines=51> */
.L_x_185:
[----:B------:R-:W-:-:S04]  /*33e0*/  LOP3.LUT R0, R0, 0x80000000, RZ, 0xc0, !PT ;  /* 0x8000000000007812 */ /* 0x000fc800078ec0ff */
[----:B------:R-:W-:Y:S01]  /*33f0*/  LOP3.LUT R0, R0, 0x7f800000, RZ, 0xfc, !PT ;  /* 0x7f80000000007812 */ /* 0x000fe200078efcff */
[----:B------:R-:W-:Y:S06]  /*3400*/  BRA `(.L_x_186) ;  /* 0x0000000000047947 */ /* 0x000fec0003800000 */
.L_x_184:
[----:B------:R-:W-:-:S07]  /*3410*/  LEA R0, R14, R0, 0x17 ;  /* 0x000000000e007211 */ /* 0x000fce00078eb8ff */
.L_x_186:
[----:B------:R-:W-:Y:S05]  /*3420*/  BSYNC.RECONVERGENT B3 ;  /* 0x0000000000037941 */ /* 0x000fea0003800200 */
.L_x_183:
[----:B------:R-:W-:Y:S05]  /*3430*/  BRA `(.L_x_187) ;  /* 0x0000000000207947 */ /* 0x000fea0003800000 */
.L_x_182:
[----:B------:R-:W-:-:S04]  /*3440*/  LOP3.LUT R0, R19, 0x80000000, R16, 0x48, !PT ;  /* 0x8000000013007812 */ /* 0x000fc800078e4810 */
[----:B------:R-:W-:Y:S01]  /*3450*/  LOP3.LUT R0, R0, 0x7f800000, RZ, 0xfc, !PT ;  /* 0x7f80000000007812 */ /* 0x000fe200078efcff */
[----:B------:R-:W-:Y:S06]  /*3460*/  BRA `(.L_x_187) ;  /* 0x0000000000147947 */ /* 0x000fec0003800000 */
.L_x_181:
[----:B------:R-:W-:Y:S01]  /*3470*/  LOP3.LUT R0, R19, 0x80000000, R16, 0x48, !PT ;  /* 0x8000000013007812 */ /* 0x000fe200078e4810 */
[----:B------:R-:W-:Y:S06]  /*3480*/  BRA `(.L_x_187) ;  /* 0x00000000000c7947 */ /* 0x000fec0003800000 */
.L_x_180:
[----:B------:R-:W0:Y:S01]  /*3490*/  MUFU.RSQ R0, -QNAN ;  /* 0xffc0000000007908 */ /* 0x000e220000001400 */
[----:B------:R-:W-:Y:S05]  /*34a0*/  BRA `(.L_x_187) ;  /* 0x0000000000047947 */ /* 0x000fea0003800000 */
.L_x_179:
[----:B------:R-:W-:-:S07]  /*34b0*/  FADD.FTZ R0, R0, R3 ;  /* 0x0000000300007221 */ /* 0x000fce0000010000 */
.L_x_187:
[----:B------:R-:W-:Y:S05]  /*34c0*/  BSYNC.RECONVERGENT B2 ;  /* 0x0000000000027941 */ /* 0x000fea0003800200 */
.L_x_177:
[----:B------:R-:W-:-:S04]  /*34d0*/  HFMA2 R3, -RZ, RZ, 0, 0 ;  /* 0x00000000ff037431 */ /* 0x000fc800000001ff */
[----:B0-----:R-:W-:Y:S05]  /*34e0*/  RET.REL.NODEC R2 `(_Z30pearson_strategy6_opt_templateILi256EEvPKfS1_Pfiii) ;  /* 0xffffffc802c47950 */ /* 0x001fea0003c3ffff */
.L_x_188:
        /* <DEDUP_REMOVED lines=9> */
.L_x_367:


//--------------------- .text._Z30pearson_strategy6_opt_templateILi128EEvPKfS1_Pfiii --------------------------
	.section	.text._Z30pearson_strategy6_opt_templateILi128EEvPKfS1_Pfiii,"ax",@progbits
	.align	128
        .global         _Z30pearson_strategy6_opt_templateILi128EEvPKfS1_Pfiii
        .type           _Z30pearson_strategy6_opt_templateILi128EEvPKfS1_Pfiii,@function
        .size           _Z30pearson_strategy6_opt_templateILi128EEvPKfS1_Pfiii,(.L_x_369 - _Z30pearson_strategy6_opt_templateILi128EEvPKfS1_Pfiii)
        .other          _Z30pearson_strategy6_opt_templateILi128EEvPKfS1_Pfiii,@"STO_CUDA_ENTRY STV_DEFAULT"
_Z30pearson_strategy6_opt_templateILi128EEvPKfS1_Pfiii:
.text._Z30pearson_strategy6_opt_templateILi128EEvPKfS1_Pfiii:
        /* <DEDUP_REMOVED lines=26> */
[----:B------:R-:W-:Y:S01]  /*01a0*/  LEA.HI R3, R3, 0x1, RZ, 0x19 ;  /* 0x0000000103037811 */ /* 0x000fe200078fc8ff */
[----:B------:R-:W-:Y:S01]  /*01b0*/  IMAD.MOV.U32 R11, RZ, RZ, R7 ;  /* 0x000000ffff0b7224 */ /* 0x000fe200078e0007 */
[----:B------:R-:W-:Y:S02]  /*01c0*/  IADD3 R2, PT, PT, R2, 0x10, RZ ;  /* 0x0000001002027810 */ /* 0x000fe40007ffe0ff */
[----:B------:R-:W-:Y:S02]  /*01d0*/  LOP3.LUT R4, R3, 0x3, RZ, 0xc0, !PT ;  /* 0x0000000303047812 */ /* 0x000fe400078ec0ff */
[----:B0-----:R-:W-:-:S07]  /*01e0*/  LEA R8, R9, R2, 0x18 ;  /* 0x0000000209087211 */ /* 0x001fce00078ec0ff */
.L_x_193:
[----:B------:R-:W-:-:S04]  /*01f0*/  IADD3 R3, P2, PT, R0, R11, RZ ;  /* 0x0000000b00037210 */ /* 0x000fc80007f5e0ff */
[----:B------:R-:W-:Y:S02]  /*0200*/  IADD3.X R10, PT, PT, RZ, R6, RZ, P2, !PT ;  /* 0x00000006ff0a7210 */ /* 0x000fe400017fe4ff */
[----:B0-----:R-:W-:-:S04]  /*0210*/  LEA R2, P2, R3, UR4, 0x2 ;  /* 0x0000000403027c11 */ /* 0x001fc8000f8410ff */
[----:B------:R-:W-:-:S05]  /*0220*/  LEA.HI.X R3, R3, UR5, R10, 0x2, P2 ;  /* 0x0000000503037c11 */ /* 0x000fca00090f140a */
[----:B------:R-:W2:Y:S01]  /*0230*/  LDG.E.CONSTANT R2, desc[UR8][R2.64] ;  /* 0x0000000802027981 */ /* 0x000ea2000c1e9900 */
[----:B------:R-:W-:Y:S01]  /*0240*/  IMAD R9, R11, 0x4, R8 ;  /* 0x000000040b097824 */ /* 0x000fe200078e0208 */
[----:B------:R-:W-:Y:S01]  /*0250*/  IADD3 R5, PT, PT, R5, 0x1, RZ ;  /* 0x0000000105057810 */ /* 0x000fe20007ffe0ff */
[----:B------:R-:W-:-:S03]  /*0260*/  VIADD R11, R11, 0x80 ;  /* 0x000000800b0b7836 */ /* 0x000fc60000000000 */
[----:B------:R-:W-:Y:S01]  /*0270*/  ISETP.NE.AND P2, PT, R5, R4, PT ;  /* 0x000000040500720c */ /* 0x000fe20003f45270 */
[----:B--2---:R0:W-:-:S12]  /*0280*/  STS [R9], R2 ;  /* 0x0000000209007388 */ /* 0x0041d80000000800 */
[----:B------:R-:W-:Y:S05]  /*0290*/  @P2 BRA `(.L_x_193) ;  /* 0xfffffffc00d42947 */ /* 0x000fea000383ffff */
.L_x_192:
[----:B------:R-:W-:Y:S05]  /*02a0*/  BSYNC.RECONVERGENT B1 ;  /* 0x0000000000017941 */ /* 0x000fea0003800200 */
.L_x_191:
[----:B------:R-:W-:Y:S05]  /*02b0*/  @!P0 BRA `(.L_x_190) ;  /* 0x0000000400d48947 */ /* 0x000fea0003800000 */
[----:B------:R-:W1:Y:S01]  /*02c0*/  S2R R3, SR_CgaCtaId ;  /* 0x0000000000037919 */ /* 0x000e620000008800 */
[----:B------:R-:W-:Y:S01]  /*02d0*/  IADD3 R4, PT, PT, -R11, R12, RZ ;  /* 0x0000000c0b047210 */ /* 0x000fe20007ffe1ff */
[----:B------:R-:W-:Y:S01]  /*02e0*/  BSSY.RECONVERGENT B1, `(.L_x_194) ;  /* 0x0000040000017945 */ /* 0x000fe20003800200 */
[----:B0-----:R-:W-:Y:S02]  /*02f0*/  MOV R2, 0x400 ;  /* 0x0000040000027802 */ /* 0x001fe40000000f00 */
[----:B------:R-:W-:Y:S02]  /*0300*/  ISETP.GT.AND P2, PT, R4, 0x600, PT ;  /* 0x000006000400780c */ /* 0x000fe40003f44270 */
[----:B------:R-:W-:Y:S01]  /*0310*/  PLOP3.LUT P0, PT, PT, PT, PT, 0x80, 0x8 ;  /* 0x000000000008781c */ /* 0x000fe20003f0f070 */
[----:B------:R-:W-:-:S05]  /*0320*/  VIADD R2, R2, 0x10 ;  /* 0x0000001002027836 */ /* 0x000fca0000000000 */
[----:B-1----:R-:W-:-:S05]  /*0330*/  LEA R10, R3, R2, 0x18 ;  /* 0x00000002030a7211 */ /* 0x002fca00078ec0ff */
[----:B------:R-:W-:Y:S05]  /*0340*/  @!P2 BRA `(.L_x_195) ;  /* 0x0000000000e4a947 */ /* 0x000fea0003800000 */
[----:B------:R-:W-:Y:S02]  /*0350*/  PLOP3.LUT P0, PT, PT, PT, PT, 0x8, 0x80 ;  /* 0x000000000080781c */ /* 0x000fe40003f0e170 */
[----:B------:R-:W-:-:S11]  /*0360*/  IADD3 R16, PT, PT, R12, -0x600, RZ ;  /* 0xfffffa000c107810 */ /* 0x000fd60007ffe0ff */
.L_x_196:
[C---:B------:R-:W-:Y:S01]  /*0370*/  VIADD R3, R11.reuse, 0x200 ;  /* 0x000002000b037836 */ /* 0x040fe20000000000 */
[C---:B------:R-:W-:Y:S02]  /*0380*/  IADD3 R5, PT, PT, R11.reuse, 0x600, RZ ;  /* 0x000006000b057810 */ /* 0x040fe40007ffe0ff */
[C---:B0-----:R-:W-:Y:S02]  /*0390*/  IADD3 R13, P4, PT, R0.reuse, R11, RZ ;  /* 0x0000000b000d7210 */ /* 0x041fe40007f9e0ff */
[C---:B------:R-:W-:Y:S01]  /*03a0*/  IADD3 R2, P2, PT, R0.reuse, R3, RZ ;  /* 0x0000000300027210 */ /* 0x040fe20007f5e0ff */
[----:B------:R-:W-:Y:S01]  /*03b0*/  VIADD R3, R11, 0x400 ;  /* 0x000004000b037836 */ /* 0x000fe20000000000 */
[----:B------:R-:W-:Y:S01]  /*03c0*/  IADD3 R5, P3, PT, R0, R5, RZ ;  /* 0x0000000500057210 */ /* 0x000fe20007f7e0ff */
[--C-:B------:R-:W-:Y:S01]  /*03d0*/  IMAD.X R22, RZ, RZ, R6.reuse, P4 ;  /* 0x000000ffff167224 */ /* 0x100fe200020e0606 */
[----:B------:R-:W-:Y:S02]  /*03e0*/  IADD3.X R9, PT, PT, RZ, R6, RZ, P2, !PT ;  /* 0x00000006ff097210 */ /* 0x000fe400017fe4ff */
[----:B------:R-:W-:Y:S01]  /*03f0*/  LEA R14, P2, R2, UR10, 0x2 ;  /* 0x0000000a020e7c11 */ /* 0x000fe2000f8410ff */
[----:B------:R-:W-:Y:S01]  /*0400*/  IMAD.X R18, RZ, RZ, R6, P3 ;  /* 0x000000ffff127224 */ /* 0x000fe200018e0606 */
[----:B------:R-:W-:-:S02]  /*0410*/  LEA R4, P3, R5, UR10, 0x2 ;  /* 0x0000000a05047c11 */ /* 0x000fc4000f8610ff */
[----:B------:R-:W-:Y:S02]  /*0420*/  LEA.HI.X R15, R2, UR11, R9, 0x2, P2 ;  /* 0x0000000b020f7c11 */ /* 0x000fe400090f1409 */
[----:B------:R-:W-:Y:S02]  /*0430*/  IADD3 R9, P2, PT, R0, R3, RZ ;  /* 0x0000000300097210 */ /* 0x000fe40007f5e0ff */
[----:B------:R-:W-:Y:S01]  /*0440*/  LEA R2, P4, R13, UR10, 0x2 ;  /* 0x0000000a0d027c11 */ /* 0x000fe2000f8810ff */
[----:B------:R-:W2:Y:S01]  /*0450*/  LDG.E.CONSTANT R17, desc[UR8][R14.64] ;  /* 0x000000080e117981 */ /* 0x000ea2000c1e9900 */
[----:B------:R-:W-:Y:S02]  /*0460*/  IADD3.X R20, PT, PT, RZ, R6, RZ, P2, !PT ;  /* 0x00000006ff147210 */ /* 0x000fe400017fe4ff */
[----:B------:R-:W-:Y:S02]  /*0470*/  LEA R8, P2, R9, UR10, 0x2 ;  /* 0x0000000a09087c11 */ /* 0x000fe4000f8410ff */
[----:B------:R-:W-:-:S02]  /*0480*/  LEA.HI.X R3, R13, UR11, R22, 0x2, P4 ;  /* 0x0000000b0d037c11 */ /* 0x000fc4000a0f1416 */
        /* <DEDUP_REMOVED lines=17> */
[C---:B0-----:R-:W-:Y:S01]  /*05a0*/  LEA R8, R11.reuse, R10, 0x2 ;  /* 0x0000000a0b087211 */ /* 0x041fe200078e10ff */
[----:B------:R-:W-:-:S05]  /*05b0*/  VIADD R11, R11, 0x800 ;  /* 0x000008000b0b7836 */ /* 0x000fca0000000000 */
        /* <DEDUP_REMOVED lines=18> */
.L_x_195:
[----:B------:R-:W-:Y:S05]  /*06e0*/  BSYNC.RECONVERGENT B1 ;  /* 0x0000000000017941 */ /* 0x000fea0003800200 */
.L_x_194:
[----:B------:R-:W-:Y:S01]  /*06f0*/  IADD3 R2, PT, PT, -R11, R12, RZ ;  /* 0x0000000c0b027210 */ /* 0x000fe20007ffe1ff */
[----:B------:R-:W-:Y:S03]  /*0700*/  BSSY.RECONVERGENT B1, `(.L_x_197) ;  /* 0x0000020000017945 */ /* 0x000fe60003800200 */
[----:B------:R-:W-:-:S13]  /*0710*/  ISETP.GT.AND P2, PT, R2, 0x200, PT ;  /* 0x000002000200780c */ /* 0x000fda0003f44270 */
[----:B------:R-:W-:Y:S05]  /*0720*/  @!P2 BRA `(.L_x_198) ;  /* 0x000000000074a947 */ /* 0x000fea0003800000 */
[----:B------:R-:W1:Y:S01]  /*0730*/  LDCU.64 UR12, c[0x0][0x388] ;  /* 0x00007100ff0c77ac */ /* 0x000e620008000a00 */
[----:B------:R-:W-:Y:S01]  /*0740*/  VIADD R3, R11, 0x200 ;  /* 0x000002000b037836 */ /* 0x000fe20000000000 */
[----:B------:R-:W-:-:S04]  /*0750*/  IADD3 R2, P0, PT, R0, R11, RZ ;  /* 0x0000000b00027210 */ /* 0x000fc80007f1e0ff */
[----:B------:R-:W-:Y:S02]  /*0760*/  IADD3.X R5, PT, PT, RZ, R6, RZ, P0, !PT ;  /* 0x00000006ff057210 */ /* 0x000fe400007fe4ff */
[----:B------:R-:W-:-:S05]  /*0770*/  IADD3 R3, P2, PT, R0, R3, RZ ;  /* 0x0000000300037210 */ /* 0x000fca0007f5e0ff */
[----:B0-----:R-:W-:Y:S01]  /*0780*/  IMAD.X R8, RZ, RZ, R6, P2 ;  /* 0x000000ffff087224 */ /* 0x001fe200010e0606 */
        /* <DEDUP_REMOVED lines=12> */
[C---:B------:R-:W-:Y:S01]  /*0850*/  LEA R9, R11.reuse, R10, 0x2 ;  /* 0x0000000a0b097211 */ /* 0x040fe200078e10ff */
[----:B------:R-:W-:Y:S01]  /*0860*/  VIADD R11, R11, 0x400 ;  /* 0x000004000b0b7836 */ /* 0x000fe20000000000 */
[----:B------:R-:W-:-:S03]  /*0870*/  PLOP3.LUT P0, PT, PT, PT, PT, 0x8, 0x80 ;  /* 0x000000000080781c */ /* 0x000fc60003f0e170 */
        /* <DEDUP_REMOVED lines=8> */
.L_x_198:
[----:B------:R-:W-:Y:S05]  /*0900*/  BSYNC.RECONVERGENT B1 ;  /* 0x0000000000017941 */ /* 0x000fea0003800200 */
.L_x_197:
[----:B------:R-:W-:-:S13]  /*0910*/  ISETP.LT.OR P0, PT, R11, R12, P0 ;  /* 0x0000000c0b00720c */ /* 0x000fda0000701670 */
[----:B------:R-:W-:Y:S05]  /*0920*/  @!P0 BRA `(.L_x_190) ;  /* 0x0000000000388947 */ /* 0x000fea0003800000 */
[----:B------:R-:W2:Y:S01]  /*0930*/  LDCU.64 UR12, c[0x0][0x388] ;  /* 0x00007100ff0c77ac */ /* 0x000ea20008000a00 */
[----:B------:R-:W-:-:S04]  /*0940*/  IADD3 R0, P0, PT, R0, R11, RZ ;  /* 0x0000000b00007210 */ /* 0x000fc80007f1e0ff */
[----:B------:R-:W-:Y:S02]  /*0950*/  IADD3.X R3, PT, PT, RZ, R6, RZ, P0, !PT ;  /* 0x00000006ff037210 */ /* 0x000fe400007fe4ff */
[----:B--2---:R-:W-:-:S04]  /*0960*/  LEA R2, P0, R0, UR12, 0x2 ;  /* 0x0000000c00027c11 */ /* 0x004fc8000f8010ff */
[----:B------:R-:W-:-:S05]  /*0970*/  LEA.HI.X R3, R0, UR13, R3, 0x2, P0 ;  /* 0x0000000d00037c11 */ /* 0x000fca00080f1403 */
[----:B------:R-:W2:Y:S04]  /*0980*/  LDG.E.CONSTANT R0, desc[UR8][R2.64] ;  /* 0x0000000802007981 */ /* 0x000ea8000c1e9900 */
[----:B------:R-:W3:Y:S04]  /*0990*/  LDG.E.CONSTANT R4, desc[UR8][R2.64+0x200] ;  /* 0x0002000802047981 */ /* 0x000ee8000c1e9900 */
[----:B------:R-:W4:Y:S04]  /*09a0*/  LDG.E.CONSTANT R6, desc[UR8][R2.64+0x400] ;  /* 0x0004000802067981 */ /* 0x000f28000c1e9900 */
[----:B01----:R-:W5:Y:S01]  /*09b0*/  LDG.E.CONSTANT R8, desc[UR8][R2.64+0x600] ;  /* 0x0006000802087981 */ /* 0x003f62000c1e9900 */
[----:B------:R-:W-:-:S05]  /*09c0*/  IMAD R5, R11, 0x4, R10 ;  /* 0x000000040b057824 */ /* 0x000fca00078e020a */
[----:B--2---:R2:W-:Y:S04]  /*09d0*/  STS [R5], R0 ;  /* 0x0000000005007388 */ /* 0x0045e80000000800 */
[----:B---3--:R2:W-:Y:S04]  /*09e0*/  STS [R5+0x200], R4 ;  /* 0x0002000405007388 */ /* 0x0085e80000000800 */
[----:B----4-:R2:W-:Y:S04]  /*09f0*/  STS [R5+0x400], R6 ;  /* 0x0004000605007388 */ /* 0x0105e80000000800 */
[----:B-----5:R2:W-:Y:S02]  /*0a00*/  STS [R5+0x600], R8 ;  /* 0x0006000805007388 */ /* 0x0205e40000000800 */
.L_x_190:
[----:B------:R-:W-:Y:S05]  /*0a10*/  BSYNC.RECONVERGENT B0 ;  /* 0x0000000000007941 */ /* 0x000fea0003800200 */
.L_x_189:
[----:B------:R-:W-:Y:S01]  /*0a20*/  BAR.SYNC.DEFER_BLOCKING 0x0 ;  /* 0x0000000000007b1d */ /* 0x000fe20000010000 */
[----:B-1----:R-:W-:Y:S02]  /*0a30*/  HFMA2 R16, -RZ, RZ, 0, 0 ;  /* 0x00000000ff107431 */ /* 0x002fe400000001ff */
[----:B0-----:R-:W-:-:S03]  /*0a40*/  IMAD.MOV.U32 R14, RZ, RZ, RZ ;  /* 0x000000ffff0e7224 */ /* 0x001fc600078e00ff */
[----:B------:R-:W-:Y:S04]  /*0a50*/  BSSY.RECONVERGENT B0, `(.L_x_199) ;  /* 0x0000065000007945 */ /* 0x000fe80003800200 */
[----:B------:R-:W-:Y:S05]  /*0a60*/  @P1 BRA `(.L_x_200) ;  /* 0x00000004008c1947 */ /* 0x000fea0003800000 */
[-C--:B------:R-:W-:Y:S01]  /*0a70*/  LOP3.LUT R3, RZ, R7.reuse, RZ, 0x33, !PT ;  /* 0x00000007ff037212 */ /* 0x080fe200078e33ff */
[----:B------:R-:W-:Y:S01]  /*0a80*/  BSSY.RECONVERGENT B1, `(.L_x_201) ;  /* 0x000002f000017945 */ /* 0x000fe20003800200 */
[----:B------:R-:W-:Y:S01]  /*0a90*/  IMAD.MOV.U32 R14, RZ, RZ, RZ ;  /* 0x000000ffff0e7224 */ /* 0x000fe200078e00ff */
[----:B------:R-:W-:Y:S01]  /*0aa0*/  MOV R2, R7 ;  /* 0x0000000700027202 */ /* 0x000fe20000000f00 */
[----:B------:R-:W-:Y:S01]  /*0ab0*/  IMAD.MOV.U32 R16, RZ, RZ, RZ ;  /* 0x000000ffff107224 */ /* 0x000fe200078e00ff */
[----:B------:R-:W-:-:S04]  /*0ac0*/  IADD3 R3, PT, PT, R3, R12, RZ ;  /* 0x0000000c03037210 */ /* 0x000fc80007ffe0ff */
[C---:B------:R-:W-:Y:S02]  /*0ad0*/  ISETP.GE.U32.AND P0, PT, R3.reuse, 0x380, PT ;  /* 0x000003800300780c */ /* 0x040fe40003f06070 */
[----:B--2---:R-:W-:-:S04]  /*0ae0*/  LEA.HI R4, R3, 0x1, RZ, 0x19 ;  /* 0x0000000103047811 */ /* 0x004fc800078fc8ff */
[----:B------:R-:W-:-:S04]  /*0af0*/  LOP3.LUT R17, R4, 0x7, RZ, 0xc0, !PT ;  /* 0x0000000704117812 */ /* 0x000fc800078ec0ff */
[----:B------:R-:W-:-:S03]  /*0b00*/  ISETP.NE.AND P1, PT, R17, RZ, PT ;  /* 0x000000ff1100720c */ /* 0x000fc60003f25270 */
[----:B------:R-:W-:Y:S10]  /*0b10*/  @!P0 BRA `(.L_x_202) ;  /* 0x0000000000948947 */ /* 0x000ff40003800000 */
[----:B------:R-:W0:Y:S01]  /*0b20*/  S2R R2, SR_CgaCtaId ;  /* 0x0000000000027919 */ /* 0x000e220000008800 */
[----:B------:R-:W-:Y:S02]  /*0b30*/  MOV R0, 0x400 ;  /* 0x0000040000007802 */ /* 0x000fe40000000f00 */
[----:B------:R-:W-:Y:S02]  /*0b40*/  LOP3.LUT R9, R4, 0x3fffff8, RZ, 0xc0, !PT ;  /* 0x03fffff804097812 */ /* 0x000fe400078ec0ff */
[----:B------:R-:W-:Y:S01]  /*0b50*/  IADD3 R5, PT, PT, R0, 0x10, RZ ;  /* 0x0000001000057810 */ /* 0x000fe20007ffe0ff */
[----:B------:R-:W-:Y:S01]  /*0b60*/  IMAD.MOV.U32 R0, RZ, RZ, RZ ;  /* 0x000000ffff007224 */ /* 0x000fe200078e00ff */
[----:B------:R-:W-:Y:S02]  /*0b70*/  MOV R14, RZ ;  /* 0x000000ff000e7202 */ /* 0x000fe40000000f00 */
[----:B0-----:R-:W-:Y:S01]  /*0b80*/  LEA R5, R2, R5, 0x18 ;  /* 0x0000000502057211 */ /* 0x001fe200078ec0ff */
[----:B------:R-:W-:-:S07]  /*0b90*/  IMAD.MOV.U32 R2, RZ, RZ, R7 ;  /* 0x000000ffff027224 */ /* 0x000fce00078e0007 */
.L_x_203:
[----:B------:R-:W-:Y:S01]  /*0ba0*/  LEA R11, R2, R5, 0x2 ;  /* 0x00000005020b7211 */ /* 0x000fe200078e10ff */
[----:B------:R-:W-:Y:S01]  /*0bb0*/  VIADD R0, R0, 0x8 ;  /* 0x0000000800007836 */ /* 0x000fe20000000000 */
[----:B------:R-:W-:-:S03]  /*0bc0*/  IADD3 R2, PT, PT, R2, 0x400, RZ ;  /* 0x0000040002027810 */ /* 0x000fc60007ffe0ff */
        /* <DEDUP_REMOVED lines=26> */
.L_x_202:
[----:B------:R-:W-:Y:S05]  /*0d70*/  BSYNC.RECONVERGENT B1 ;  /* 0x0000000000017941 */ /* 0x000fea0003800200 */
.L_x_201:
        /* <DEDUP_REMOVED lines=9> */
[C---:B------:R-:W-:Y:S01]  /*0e10*/  LEA R0, R2.reuse, UR4, 0x2 ;  /* 0x0000000402007c11 */ /* 0x040fe2000f8e10ff */
[----:B------:R-:W-:-:S04]  /*0e20*/  VIADD R2, R2, 0x200 ;  /* 0x0000020002027836 */ /* 0x000fc80000000000 */
        /* <DEDUP_REMOVED lines=12> */
.L_x_205:
[----:B------:R-:W-:Y:S05]  /*0ef0*/  BSYNC.RECONVERGENT B1 ;  /* 0x0000000000017941 */ /* 0x000fea0003800200 */
.L_x_204:
[----:B------:R-:W-:Y:S05]  /*0f00*/  @!P1 BRA `(.L_x_200) ;  /* 0x0000000000649947 */ /* 0x000fea0003800000 */
[----:B------:R-:W-:Y:S01]  /*0f10*/  LOP3.LUT P0, RZ, R3, 0x80, RZ, 0xc0, !PT ;  /* 0x0000008003ff7812 */ /* 0x000fe2000780c0ff */
[----:B------:R-:W-:Y:S01]  /*0f20*/  BSSY.RECONVERGENT B1, `(.L_x_206) ;  /* 0x0000013000017945 */ /* 0x000fe20003800200 */
[----:B------:R-:W-:-:S11]  /*0f30*/  ISETP.NE.AND P1, PT, R9, 0x1, PT ;  /* 0x000000010900780c */ /* 0x000fd60003f25270 */
[----:B------:R-:W0:Y:S01]  /*0f40*/  @!P0 S2R R3, SR_CgaCtaId ;  /* 0x0000000000038919 */ /* 0x000e220000008800 */
[----:B------:R-:W-:-:S04]  /*0f50*/  @!P0 MOV R0, 0x400 ;  /* 0x0000040000008802 */ /* 0x000fc80000000f00 */
[----:B------:R-:W-:-:S04]  /*0f60*/  @!P0 IADD3 R0, PT, PT, R0, 0x10, RZ ;  /* 0x0000001000008810 */ /* 0x000fc80007ffe0ff */
[----:B0-----:R-:W-:Y:S01]  /*0f70*/  @!P0 LEA R9, R3, R0, 0x18 ;  /* 0x0000000003098211 */ /* 0x001fe200078ec0ff */
[----:B------:R-:W-:Y:S06]  /*0f80*/  @!P1 BRA `(.L_x_207) ;  /* 0x0000000000309947 */ /* 0x000fec0003800000 */
        /* <DEDUP_REMOVED lines=8> */
[----:B0-----:R-:W-:Y:S01]  /*1010*/  FADD R16, R16, R3 ;  /* 0x0000000310107221 */ /* 0x001fe20000000000 */
[----:B------:R-:W-:-:S03]  /*1020*/  FFMA R14, R3, R3, R14 ;  /* 0x00000003030e7223 */ /* 0x000fc6000000000e */
[----:B-1----:R-:W-:Y:S01]  /*1030*/  FADD R16, R16, R5 ;  /* 0x0000000510107221 */ /* 0x002fe20000000000 */
[----:B------:R-:W-:-:S07]  /*1040*/  FFMA R14, R5, R5, R14 ;  /* 0x00000005050e7223 */ /* 0x000fce000000000e */
.L_x_207:
[----:B------:R-:W-:Y:S05]  /*1050*/  BSYNC.RECONVERGENT B1 ;  /* 0x0000000000017941 */ /* 0x000fea0003800200 */
.L_x_206:
[----:B------:R-:W-:-:S05]  /*1060*/  @!P0 LEA R0, R2, R9, 0x2 ;  /* 0x0000000902008211 */ /* 0x000fca00078e10ff */
[----:B------:R-:W0:Y:S02]  /*1070*/  @!P0 LDS R3, [R0] ;  /* 0x0000000000038984 */ /* 0x000e240000000800 */
[----:B0-----:R-:W-:Y:S01]  /*1080*/  @!P0 FADD R16, R16, R3 ;  /* 0x0000000310108221 */ /* 0x001fe20000000000 */
[----:B------:R-:W-:-:S07]  /*1090*/  @!P0 FFMA R14, R3, R3, R14 ;  /* 0x00000003030e8223 */ /* 0x000fce000000000e */
.L_x_200:
[----:B------:R-:W-:Y:S05]  /*10a0*/  BSYNC.RECONVERGENT B0 ;  /* 0x0000000000007941 */ /* 0x000fea0003800200 */
.L_x_199:
[----:B------:R-:W0:Y:S01]  /*10b0*/  S2R R2, SR_CgaCtaId ;  /* 0x0000000000027919 */ /* 0x000e220000008800 */
[----:B------:R-:W-:Y:S01]  /*10c0*/  MOV R3, 0x400 ;  /* 0x0000040000037802 */ /* 0x000fe20000000f00 */
[----:B------:R-:W1:Y:S01]  /*10d0*/  LDC R10, c[0x0][0x398] ;  /* 0x0000e600ff0a7b82 */ /* 0x000e620000000800 */
[C---:B------:R-:W-:Y:S01]  /*10e0*/  ISETP.GT.U32.AND P0, PT, R7.reuse, 0x3f, PT ;  /* 0x0000003f0700780c */ /* 0x040fe20003f04070 */
[----:B------:R-:W-:Y:S01]  /*10f0*/  BSSY.RECONVERGENT B0, `(.L_x_208) ;  /* 0x000004c000007945 */ /* 0x000fe20003800200 */
[----:B------:R-:W-:Y:S01]  /*1100*/  ISETP.GT.U32.AND P2, PT, R7, 0x1f, PT ;  /* 0x0000001f0700780c */ /* 0x000fe20003f44070 */
[----:B--2---:R-:W-:Y:S01]  /*1110*/  VIADD R5, R3, 0x10 ;  /* 0x0000001003057836 */ /* 0x004fe20000000000 */
[----:B------:R-:W-:Y:S02]  /*1120*/  PLOP3.LUT P1, PT, PT, PT, PT, 0x8, 0x80 ;  /* 0x000000000080781c */ /* 0x000fe40003f2e170 */
[----:B-1----:R-:W-:Y:S02]  /*1130*/  ISETP.GE.AND P3, PT, R10, 0x1, PT ;  /* 0x000000010a00780c */ /* 0x002fe40003f66270 */
[----:B0-----:R-:W-:-:S04]  /*1140*/  LEA R0, R2, R5, 0x18 ;  /* 0x0000000502007211 */ /* 0x001fc800078ec0ff */
[----:B------:R-:W-:-:S05]  /*1150*/  LEA R6, R12, R0, 0x2 ;  /* 0x000000000c067211 */ /* 0x000fca00078e10ff */
[----:B------:R-:W-:-:S05]  /*1160*/  IMAD R5, R7, 0x4, R6 ;  /* 0x0000000407057824 */ /* 0x000fca00078e0206 */
        /* <DEDUP_REMOVED lines=68> */
.L_x_209:
[----:B------:R-:W-:Y:S05]  /*15b0*/  BSYNC.RECONVERGENT B0 ;  /* 0x0000000000007941 */ /* 0x000fea0003800200 */
.L_x_208:
[----:B------:R-:W-:Y:S06]  /*15c0*/  BAR.SYNC.DEFER_BLOCKING 0x0 ;  /* 0x0000000000007b1d */ /* 0x000fec0000010000 */
[----:B------:R-:W-:Y:S05]  /*15d0*/  @!P3 EXIT ;  /* 0x000000000000b94d */ /* 0x000fea0003800000 */
[----:B-1----:R-:W-:Y:S01]  /*15e0*/  LOP3.LUT R3, RZ, R7, RZ, 0x33, !PT ;  /* 0x00000007ff037212 */ /* 0x002fe200078e33ff */
[----:B------:R-:W-:Y:S02]  /*15f0*/  IMAD R9, R7, 0x4, R0 ;  /* 0x0000000407097824 */ /* 0x000fe400078e0200 */
[----:B------:R-:W-:Y:S01]  /*1600*/  HFMA2 R10, -RZ, RZ, 0, 0 ;  /* 0x00000000ff0a7431 */ /* 0x000fe200000001ff */
[-C--:B0-----:R-:W-:Y:S01]  /*1610*/  IADD3 R4, PT, PT, R3, R12.reuse, RZ ;  /* 0x0000000c03047210 */ /* 0x081fe20007ffe0ff */
[----:B------:R-:W-:Y:S01]  /*1620*/  VIADD R9, R9, 0x800 ;  /* 0x0000080009097836 */ /* 0x000fe20000000000 */
[----:B------:R-:W-:Y:S02]  /*1630*/  I2FP.F32.S32 R12, R12 ;  /* 0x0000000c000c7245 */ /* 0x000fe40000201400 */
[----:B------:R-:W-:-:S04]  /*1640*/  LEA.HI R15, R4, 0x1, RZ, 0x19 ;  /* 0x00000001040f7811 */ /* 0x000fc800078fc8ff */
[C---:B------:R-:W-:Y:S02]  /*1650*/  LOP3.LUT R8, R15.reuse, 0x3fffff8, RZ, 0xc0, !PT ;  /* 0x03fffff80f087812 */ /* 0x040fe400078ec0ff */
[----:B------:R-:W-:Y:S02]  /*1660*/  LOP3.LUT R17, R15, 0x7, RZ, 0xc0, !PT ;  /* 0x000000070f117812 */ /* 0x000fe400078ec0ff */
[----:B------:R-:W-:-:S07]  /*1670*/  IADD3 R8, PT, PT, -R8, RZ, RZ ;  /* 0x000000ff08087210 */ /* 0x000fce0007ffe1ff */
.L_x_234:
[----:B0-----:R-:W0:Y:S01]  /*1680*/  LDCU UR7, c[0x0][0x3a0] ;  /* 0x00007400ff0777ac */ /* 0x001e220008000800 */
[----:B------:R-:W-:Y:S01]  /*1690*/  BSSY.RECONVERGENT B0, `(.L_x_210) ;  /* 0x000009c000007945 */ /* 0x000fe20003800200 */
[----:B---3--:R-:W-:Y:S01]  /*16a0*/  IMAD.MOV.U32 R14, RZ, RZ, RZ ;  /* 0x000000ffff0e7224 */ /* 0x008fe200078e00ff */
[----:B------:R-:W-:Y:S01]  /*16b0*/  MOV R0, RZ ;  /* 0x000000ff00007202 */ /* 0x000fe20000000f00 */
[----:B------:R-:W-:Y:S01]  /*16c0*/  IMAD.MOV.U32 R18, RZ, RZ, RZ ;  /* 0x000000ffff127224 */ /* 0x000fe200078e00ff */
[----:B0-----:R-:W-:-:S13]  /*16d0*/  ISETP.GE.AND P0, PT, R7, UR7, PT ;  /* 0x0000000707007c0c */ /* 0x001fda000bf06270 */
[----:B-12-4-:R-:W-:Y:S05]  /*16e0*/  @P0 BRA `(.L_x_211) ;  /* 0x0000000800580947 */ /* 0x016fea0003800000 */
[----:B------:R-:W-:Y:S01]  /*16f0*/  ISETP.GE.U32.AND P2, PT, R4, 0x380, PT ;  /* 0x000003800400780c */ /* 0x000fe20003f46070 */
[----:B------:R-:W-:Y:S01]  /*1700*/  IMAD R16, R10, UR7, RZ ;  /* 0x000000070a107c24 */ /* 0x000fe2000f8e02ff */
[----:B------:R-:W-:Y:S01]  /*1710*/  BSSY.RECONVERGENT B1, `(.L_x_212) ;  /* 0x0000042000017945 */ /* 0x000fe20003800200 */
[----:B------:R-:W-:Y:S01]  /*1720*/  HFMA2 R0, -RZ, RZ, 0, 0 ;  /* 0x00000000ff007431 */ /* 0x000fe200000001ff */
[----:B------:R-:W-:Y:S01]  /*1730*/  ISETP.NE.AND P0, PT, R17, RZ, PT ;  /* 0x000000ff1100720c */ /* 0x000fe20003f05270 */
[----:B------:R-:W-:Y:S01]  /*1740*/  IMAD.MOV.U32 R11, RZ, RZ, R7 ;  /* 0x000000ffff0b7224 */ /* 0x000fe200078e0007 */
[----:B------:R-:W-:Y:S01]  /*1750*/  MOV R18, RZ ;  /* 0x000000ff00127202 */ /* 0x000fe20000000f00 */
[----:B------:R-:W-:Y:S01]  /*1760*/  IMAD.MOV.U32 R14, RZ, RZ, RZ ;  /* 0x000000ffff0e7224 */ /* 0x000fe200078e00ff */
[----:B------:R-:W-:-:S05]  /*1770*/  SHF.R.S32.HI R13, RZ, 0x1f, R16 ;  /* 0x0000001fff0d7819 */ /* 0x000fca0000011410 */
[----:B------:R-:W-:Y:S05]  /*1780*/  @!P2 BRA `(.L_x_213) ;  /* 0x0000000000e8a947 */ /* 0x000fea0003800000 */
[----:B------:R-:W0:Y:S01]  /*1790*/  LDCU.64 UR4, c[0x0][0x380] ;  /* 0x00007000ff0477ac */ /* 0x000e220008000a00 */
[-C--:B------:R-:W-:Y:S01]  /*17a0*/  IADD3 R3, P2, PT, R16, R7.reuse, RZ ;  /* 0x0000000710037210 */ /* 0x080fe20007f5e0ff */
[----:B------:R-:W-:Y:S01]  /*17b0*/  IMAD.MOV.U32 R18, RZ, RZ, RZ ;  /* 0x000000ffff127224 */ /* 0x000fe200078e00ff */
[----:B------:R-:W-:Y:S01]  /*17c0*/  MOV R11, R7 ;  /* 0x00000007000b7202 */ /* 0x000fe20000000f00 */
[----:B------:R-:W-:Y:S01]  /*17d0*/  IMAD.MOV.U32 R19, RZ, RZ, R8 ;  /* 0x000000ffff137224 */ /* 0x000fe200078e0008 */
[----:B------:R-:W-:Y:S02]  /*17e0*/  IADD3.X R20, PT, PT, RZ, R13, RZ, P2, !PT ;  /* 0x0000000dff147210 */ /* 0x000fe400017fe4ff */
[----:B0-----:R-:W-:-:S04]  /*17f0*/  LEA R2, P3, R3, UR4, 0x2 ;  /* 0x0000000403027c11 */ /* 0x001fc8000f8610ff */
[----:B------:R-:W-:Y:S02]  /*1800*/  IADD3 R2, P2, PT, R2, 0x800, RZ ;  /* 0x0000080002027810 */ /* 0x000fe40007f5e0ff */
[----:B------:R-:W-:Y:S02]  /*1810*/  LEA.HI.X R3, R3, UR5, R20, 0x2, P3 ;  /* 0x0000000503037c11 */ /* 0x000fe400098f1414 */
[----:B------:R-:W-:-:S03]  /*1820*/  MOV R20, R9 ;  /* 0x0000000900147202 */ /* 0x000fc60000000f00 */
[----:B------:R-:W-:-:S07]  /*1830*/  IMAD.X R3, RZ, RZ, R3, P2 ;  /* 0x000000ffff037224 */ /* 0x000fce00010e0603 */
.L_x_214:
        /* <DEDUP_REMOVED lines=26> */
[----:B------:R-:W-:-:S04]  /*19e0*/  IADD3 R19, PT, PT, R19, 0x8, RZ ;  /* 0x0000000813137810 */ /* 0x000fc80007ffe0ff */
[----:B------:R-:W-:Y:S02]  /*19f0*/  ISETP.NE.AND P2, PT, R19, RZ, PT ;  /* 0x000000ff1300720c */ /* 0x000fe40003f45270 */
[----:B0-----:R-:W-:Y:S02]  /*1a00*/  IADD3 R2, P3, PT, R2, 0x1000, RZ ;  /* 0x0000100002027810 */ /* 0x001fe40007f7e0ff */
[----:B------:R-:W-:-:S03]  /*1a10*/  IADD3 R11, PT, PT, R11, 0x400, RZ ;  /* 0x000004000b0b7810 */ /* 0x000fc60007ffe0ff */
[----:B------:R-:W-:Y:S02]  /*1a20*/  IMAD.X R3, RZ, RZ, R3, P3 ;  /* 0x000000ffff037224 */ /* 0x000fe400018e0603 */
        /* <DEDUP_REMOVED lines=9> */
[----:B-1----:R-:W-:-:S03]  /*1ac0*/  VIADD R20, R20, 0x1000 ;  /* 0x0000100014147836 */ /* 0x002fc60000000000 */
[----:B------:R-:W-:Y:S01]  /*1ad0*/  FADD R14, R14, R23 ;  /* 0x000000170e0e7221 */ /* 0x000fe20000000000 */
[C---:B0-----:R-:W-:Y:S01]  /*1ae0*/  FFMA R21, R0.reuse, R27, R21 ;  /* 0x0000001b00157223 */ /* 0x041fe20000000015 */
[----:B------:R-:W-:-:S03]  /*1af0*/  FFMA R0, R0, R0, R29 ;  /* 0x0000000000007223 */ /* 0x000fc6000000001d */
[C---:B--2---:R-:W-:Y:S01]  /*1b00*/  FFMA R18, R23.reuse, R18, R21 ;  /* 0x0000001217127223 */ /* 0x044fe20000000015 */
[----:B------:R-:W-:Y:S01]  /*1b10*/  FFMA R0, R23, R23, R0 ;  /* 0x0000001717007223 */ /* 0x000fe20000000000 */
[----:B------:R-:W-:Y:S06]  /*1b20*/  @P2 BRA `(.L_x_214) ;  /* 0xfffffffc00442947 */ /* 0x000fec000383ffff */
.L_x_213:
[----:B------:R-:W-:Y:S05]  /*1b30*/  BSYNC.RECONVERGENT B1 ;  /* 0x0000000000017941 */ /* 0x000fea0003800200 */
.L_x_212:
[----:B------:R-:W-:Y:S05]  /*1b40*/  @!P0 BRA `(.L_x_211) ;  /* 0x0000000400408947 */ /* 0x000fea0003800000 */
[----:B------:R-:W-:Y:S01]  /*1b50*/  IADD3 R2, PT, PT, R17, -0x1, RZ ;  /* 0xffffffff11027810 */ /* 0x000fe20007ffe0ff */
[----:B------:R-:W-:Y:S01]  /*1b60*/  BSSY.RECONVERGENT B1, `(.L_x_215) ;  /* 0x0000023000017945 */ /* 0x000fe20003800200 */
[----:B------:R-:W-:Y:S02]  /*1b70*/  LOP3.LUT P2, RZ, R15, 0x3, RZ, 0xc0, !PT ;  /* 0x000000030fff7812 */ /* 0x000fe4000784c0ff */
[----:B------:R-:W-:-:S13]  /*1b80*/  ISETP.GE.U32.AND P0, PT, R2, 0x3, PT ;  /* 0x000000030200780c */ /* 0x000fda0003f06070 */
[----:B------:R-:W-:Y:S05]  /*1b90*/  @!P0 BRA `(.L_x_216) ;  /* 0x00000000007c8947 */ /* 0x000fea0003800000 */
[----:B------:R-:W0:Y:S01]  /*1ba0*/  LDCU.64 UR4, c[0x0][0x380] ;  /* 0x00007000ff0477ac */ /* 0x000e220008000a00 */
[----:B------:R-:W-:-:S05]  /*1bb0*/  IADD3 R3, P0, PT, R16, R11, RZ ;  /* 0x0000000b10037210 */ /* 0x000fca0007f1e0ff */
[----:B------:R-:W-:Y:S01]  /*1bc0*/  IMAD.X R20, RZ, RZ, R13, P0 ;  /* 0x000000ffff147224 */ /* 0x000fe200000e060d */
        /* <DEDUP_REMOVED lines=10> */
[C---:B------:R-:W-:Y:S02]  /*1c70*/  LEA R25, R11.reuse, UR4, 0x2 ;  /* 0x000000040b197c11 */ /* 0x040fe4000f8e10ff */
[----:B------:R-:W-:-:S03]  /*1c80*/  IADD3 R11, PT, PT, R11, 0x200, RZ ;  /* 0x000002000b0b7810 */ /* 0x000fc60007ffe0ff */
        /* <DEDUP_REMOVED lines=16> */
.L_x_216:
[----:B------:R-:W-:Y:S05]  /*1d90*/  BSYNC.RECONVERGENT B1 ;  /* 0x0000000000017941 */ /* 0x000fea0003800200 */
.L_x_215:
[----:B------:R-:W-:Y:S05]  /*1da0*/  @!P2 BRA `(.L_x_211) ;  /* 0x0000000000a8a947 */ /* 0x000fea0003800000 */
[C---:B------:R-:W-:Y:S01]  /*1db0*/  LOP3.LUT P0, RZ, R4.reuse, 0x180, RZ, 0xc0, !PT ;  /* 0x0000018004ff7812 */ /* 0x040fe2000780c0ff */
[----:B------:R-:W-:Y:S01]  /*1dc0*/  BSSY.RECONVERGENT B1, `(.L_x_217) ;  /* 0x0000018000017945 */ /* 0x000fe20003800200 */
[----:B------:R-:W-:-:S11]  /*1dd0*/  LOP3.LUT P2, RZ, R4, 0x80, RZ, 0xc0, !PT ;  /* 0x0000008004ff7812 */ /* 0x000fd6000784c0ff */
[----:B------:R-:W-:Y:S05]  /*1de0*/  @!P0 BRA `(.L_x_218) ;  /* 0x0000000000548947 */ /* 0x000fea0003800000 */
[----:B------:R-:W0:Y:S01]  /*1df0*/  LDCU.64 UR4, c[0x0][0x380] ;  /* 0x00007000ff0477ac */ /* 0x000e220008000a00 */
[----:B------:R-:W-:-:S05]  /*1e00*/  IADD3 R3, P0, PT, R16, R11, RZ ;  /* 0x0000000b10037210 */ /* 0x000fca0007f1e0ff */
[----:B------:R-:W-:Y:S01]  /*1e10*/  IMAD.X R20, RZ, RZ, R13, P0 ;  /* 0x000000ffff147224 */ /* 0x000fe200000e060d */
        /* <DEDUP_REMOVED lines=18> */
.L_x_218:
[----:B------:R-:W-:Y:S05]  /*1f40*/  BSYNC.RECONVERGENT B1 ;  /* 0x0000000000017941 */ /* 0x000fea0003800200 */
.L_x_217:
[----:B------:R-:W-:Y:S05]  /*1f50*/  @P2 BRA `(.L_x_211) ;  /* 0x00000000003c2947 */ /* 0x000fea0003800000 */
[----:B------:R-:W0:Y:S01]  /*1f60*/  LDCU.64 UR4, c[0x0][0x380] ;  /* 0x00007000ff0477ac */ /* 0x000e220008000a00 */
[----:B------:R-:W-:-:S05]  /*1f70*/  IADD3 R16, P0, PT, R16, R11, RZ ;  /* 0x0000000b10107210 */ /* 0x000fca0007f1e0ff */
[----:B------:R-:W-:Y:S01]  /*1f80*/  IMAD.X R13, RZ, RZ, R13, P0 ;  /* 0x000000ffff0d7224 */ /* 0x000fe200000e060d */
        /* <DEDUP_REMOVED lines=12> */
.L_x_211:
[----:B------:R-:W-:Y:S05]  /*2050*/  BSYNC.RECONVERGENT B0 ;  /* 0x0000000000007941 */ /* 0x000fea0003800200 */
.L_x_210:
[----:B------:R-:W-:Y:S01]  /*2060*/  ISETP.GT.U32.AND P0, PT, R7, 0x3f, PT ;  /* 0x0000003f0700780c */ /* 0x000fe20003f04070 */
[----:B------:R0:W-:Y:S01]  /*2070*/  STS [R5], R14 ;  /* 0x0000000e05007388 */ /* 0x0001e20000000800 */
[----:B------:R-:W-:Y:S03]  /*2080*/  BSSY.RECONVERGENT B0, `(.L_x_219) ;  /* 0x0000011000007945 */ /* 0x000fe60003800200 */
        /* <DEDUP_REMOVED lines=16> */
.L_x_220:
[----:B------:R-:W-:Y:S05]  /*2190*/  BSYNC.RECONVERGENT B0 ;  /* 0x0000000000007941 */ /* 0x000fea0003800200 */
.L_x_219:
[----:B------:R-:W-:Y:S01]  /*21a0*/  BAR.SYNC.DEFER_BLOCKING 0x0 ;  /* 0x0000000000007b1d */ /* 0x000fe20000010000 */
[----:B------:R-:W-:-:S05]  /*21b0*/  ISETP.GT.U32.AND P0, PT, R7, 0x1f, PT ;  /* 0x0000001f0700780c */ /* 0x000fca0003f04070 */
[----:B------:R-:W-:Y:S08]  /*21c0*/  BSSY.RECONVERGENT B0, `(.L_x_221) ;  /* 0x000004a000007945 */ /* 0x000ff00003800200 */
[----:B------:R-:W-:Y:S05]  /*21d0*/  @P0 BRA `(.L_x_222) ;  /* 0x0000000400200947 */ /* 0x000fea0003800000 */
[----:B0--3--:R-:W-:Y:S04]  /*21e0*/  LDS R0, [R5+0x80] ;  /* 0x0000800005007984 */ /* 0x009fe80000000800 */
        /* <DEDUP_REMOVED lines=71> */
.L_x_222:
[----:B------:R-:W-:Y:S05]  /*2660*/  BSYNC.RECONVERGENT B0 ;  /* 0x0000000000007941 */ /* 0x000fea0003800200 */
.L_x_221:
[----:B------:R-:W-:Y:S04]  /*2670*/  BSSY.RECONVERGENT B0, `(.L_x_223) ;  /* 0x0000048000007945 */ /* 0x000fe80003800200 */
[----:B------:R-:W-:Y:S05]  /*2680*/  @!P1 BRA `(.L_x_224) ;  /* 0x0000000400189947 */ /* 0x000fea0003800000 */
[----:B------:R-:W2:Y:S01]  /*2690*/  S2UR UR5, SR_CgaCtaId ;  /* 0x00000000000579c3 */ /* 0x000ea20000008800 */
[----:B------:R-:W4:Y:S01]  /*26a0*/  LDS R11, [R6] ;  /* 0x00000000060b7984 */ /* 0x000f220000000800 */
[----:B------:R-:W-:-:S03]  /*26b0*/  UMOV UR4, 0x400 ;  /* 0x0000040000047882 */ /* 0x000fc60000000000 */
[----:B------:R-:W5:Y:S04]  /*26c0*/  LDS R13, [R6+0x200] ;  /* 0x00020000060d7984 */ /* 0x000f680000000800 */
[----:B------:R-:W-:Y:S01]  /*26d0*/  LDS R19, [R6+0x400] ;  /* 0x0004000006137984 */ /* 0x000fe20000000800 */
[----:B--2---:R-:W-:-:S09]  /*26e0*/  ULEA UR4, UR5, UR4, 0x18 ;  /* 0x0000000405047291 */ /* 0x004fd2000f8ec0ff */
[----:B-1-3--:R-:W1:Y:S01]  /*26f0*/  LDS.64 R2, [UR4] ;  /* 0x00000004ff027984 */ /* 0x00ae620008000a00 */
[----:B----4-:R-:W-:-:S04]  /*2700*/  FMUL R21, R11, R11 ;  /* 0x0000000b0b157220 */ /* 0x010fc80000400000 */
[----:B-----5:R-:W-:-:S04]  /*2710*/  FFMA R13, R12, R13, -R21 ;  /* 0x0000000d0c0d7223 */ /* 0x020fc80000000815 */
[----:B0-----:R0:W2:Y:S01]  /*2720*/  MUFU.RSQ R14, R13 ;  /* 0x0000000d000e7308 */ /* 0x0010a20000001400 */
[----:B------:R-:W-:-:S04]  /*2730*/  IADD3 R0, PT, PT, R13, -0xd000000, RZ ;  /* 0xf30000000d007810 */ /* 0x000fc80007ffe0ff */
[----:B------:R-:W-:Y:S01]  /*2740*/  ISETP.GT.U32.AND P0, PT, R0, 0x727fffff, PT ;  /* 0x727fffff0000780c */ /* 0x000fe20003f04070 */
[-C--:B-1----:R-:W-:Y:S01]  /*2750*/  FMUL R11, R11, R2.reuse ;  /* 0x000000020b0b7220 */ /* 0x082fe20000400000 */
[----:B------:R-:W-:-:S03]  /*2760*/  FMUL R2, R2, R2 ;  /* 0x0000000202027220 */ /* 0x000fc60000400000 */
[C---:B------:R-:W-:Y:S01]  /*2770*/  FFMA R0, R12.reuse, R19, -R11 ;  /* 0x000000130c007223 */ /* 0x040fe2000000080b */
[----:B------:R-:W-:-:S07]  /*2780*/  FFMA R3, R12, R3, -R2 ;  /* 0x000000030c037223 */ /* 0x000fce0000000802 */
[----:B0-2---:R-:W-:Y:S05]  /*2790*/  @!P0 BRA `(.L_x_225) ;  /* 0x00000000001c8947 */ /* 0x005fea0003800000 */
[----:B------:R-:W-:Y:S01]  /*27a0*/  BSSY.RECONVERGENT B1, `(.L_x_226) ;  /* 0x0000004000017945 */ /* 0x000fe20003800200 */
[----:B------:R-:W-:Y:S01]  /*27b0*/  IMAD.MOV.U32 R2, RZ, RZ, R13 ;  /* 0x000000ffff027224 */ /* 0x000fe200078e000d */
[----:B------:R-:W-:-:S07]  /*27c0*/  MOV R20, 0x27e0 ;  /* 0x000027e000147802 */ /* 0x000fce0000000f00 */
[----:B------:R-:W-:Y:S05]  /*27d0*/  CALL.REL.NOINC `($__internal_6_$__cuda_sm20_sqrt_rn_f32_slowpath) ;  /* 0x0000000000e07944 */ /* 0x000fea0003c00000 */
[----:B------:R-:W-:Y:S05]  /*27e0*/  BSYNC.RECONVERGENT B1 ;  /* 0x0000000000017941 */ /* 0x000fea0003800200 */
.L_x_226:
[----:B------:R-:W-:Y:S01]  /*27f0*/  MOV R11, R13 ;  /* 0x0000000d000b7202 */ /* 0x000fe20000000f00 */
[----:B------:R-:W-:Y:S06]  /*2800*/  BRA `(.L_x_227) ;  /* 0x0000000000107947 */ /* 0x000fec0003800000 */
.L_x_225:
[----:B------:R-:W-:Y:S01]  /*2810*/  FMUL.FTZ R2, R13, R14 ;  /* 0x0000000e0d027220 */ /* 0x000fe20000410000 */
[----:B------:R-:W-:-:S03]  /*2820*/  FMUL.FTZ R14, R14, 0.5 ;  /* 0x3f0000000e0e7820 */ /* 0x000fc60000410000 */
[----:B------:R-:W-:-:S04]  /*2830*/  FFMA R11, -R2, R2, R13 ;  /* 0x00000002020b7223 */ /* 0x000fc8000000010d */
[----:B------:R-:W-:-:S07]  /*2840*/  FFMA R11, R11, R14, R2 ;  /* 0x0000000e0b0b7223 */ /* 0x000fce0000000002 */
.L_x_227:
[----:B------:R-:W-:Y:S01]  /*2850*/  VIADD R13, R3, 0xf3000000 ;  /* 0xf3000000030d7836 */ /* 0x000fe20000000000 */
[----:B------:R0:W1:Y:S04]  /*2860*/  MUFU.RSQ R2, R3 ;  /* 0x0000000300027308 */ /* 0x0000680000001400 */
[----:B------:R-:W-:-:S13]  /*2870*/  ISETP.GT.U32.AND P0, PT, R13, 0x727fffff, PT ;  /* 0x727fffff0d00780c */ /* 0x000fda0003f04070 */
[----:B01----:R-:W-:Y:S05]  /*2880*/  @!P0 BRA `(.L_x_228) ;  /* 0x00000000001c8947 */ /* 0x003fea0003800000 */
[----:B------:R-:W-:Y:S01]  /*2890*/  BSSY.RECONVERGENT B1, `(.L_x_229) ;  /* 0x0000004000017945 */ /* 0x000fe20003800200 */
[----:B------:R-:W-:Y:S02]  /*28a0*/  MOV R2, R3 ;  /* 0x0000000300027202 */ /* 0x000fe40000000f00 */
[----:B------:R-:W-:-:S07]  /*28b0*/  MOV R20, 0x28d0 ;  /* 0x000028d000147802 */ /* 0x000fce0000000f00 */
[----:B------:R-:W-:Y:S05]  /*28c0*/  CALL.REL.NOINC `($__internal_6_$__cuda_sm20_sqrt_rn_f32_slowpath) ;  /* 0x0000000000a47944 */ /* 0x000fea0003c00000 */
[----:B------:R-:W-:Y:S05]  /*28d0*/  BSYNC.RECONVERGENT B1 ;  /* 0x0000000000017941 */ /* 0x000fea0003800200 */
.L_x_229:
[----:B------:R-:W-:Y:S01]  /*28e0*/  IMAD.MOV.U32 R2, RZ, RZ, R13 ;  /* 0x000000ffff027224 */ /* 0x000fe200078e000d */
[----:B------:R-:W-:Y:S06]  /*28f0*/  BRA `(.L_x_230) ;  /* 0x0000000000107947 */ /* 0x000fec0003800000 */
.L_x_228:
[----:B------:R-:W-:Y:S01]  /*2900*/  FMUL.FTZ R14, R3, R2 ;  /* 0x00000002030e7220 */ /* 0x000fe20000410000 */
[----:B------:R-:W-:-:S03]  /*2910*/  FMUL.FTZ R2, R2, 0.5 ;  /* 0x3f00000002027820 */ /* 0x000fc60000410000 */
[----:B------:R-:W-:-:S04]  /*2920*/  FFMA R3, -R14, R14, R3 ;  /* 0x0000000e0e037223 */ /* 0x000fc80000000103 */
[----:B------:R-:W-:-:S07]  /*2930*/  FFMA R2, R3, R2, R14 ;  /* 0x0000000203027223 */ /* 0x000fce000000000e */
.L_x_230:
        /* <DEDUP_REMOVED lines=13> */
[----:B------:R-:W-:Y:S05]  /*2a10*/  CALL.REL.NOINC `($__internal_7_$__cuda_sm3x_div_rn_noftz_f32_slowpath) ;  /* 0x0000000000a87944 */ /* 0x000fea0003c00000 */
[----:B------:R-:W-:-:S07]  /*2a20*/  MOV R11, R0 ;  /* 0x00000000000b7202 */ /* 0x000fce0000000f00 */
.L_x_233:
[----:B------:R-:W-:Y:S05]  /*2a30*/  BSYNC.RECONVERGENT B1 ;  /* 0x0000000000017941 */ /* 0x000fea0003800200 */
.L_x_232:
[----:B------:R-:W0:Y:S08]  /*2a40*/  LDC R13, c[0x0][0x39c] ;  /* 0x0000e700ff0d7b82 */ /* 0x000e300000000800 */
[----:B------:R-:W1:Y:S01]  /*2a50*/  LDC.64 R2, c[0x0][0x390] ;  /* 0x0000e400ff027b82 */ /* 0x000e620000000a00 */
[----:B0-----:R-:W-:-:S04]  /*2a60*/  IMAD R13, R10, R13, UR6 ;  /* 0x000000060a0d7e24 */ /* 0x001fc8000f8e020d */
[----:B-1----:R-:W-:-:S05]  /*2a70*/  IMAD.WIDE R2, R13, 0x4, R2 ;  /* 0x000000040d027825 */ /* 0x002fca00078e0202 */
[----:B------:R2:W-:Y:S01]  /*2a80*/  STG.E desc[UR8][R2.64], R11 ;  /* 0x0000000b02007986 */ /* 0x0005e2000c101908 */
[----:B------:R-:W-:Y:S05]  /*2a90*/  BRA `(.L_x_224) ;  /* 0x0000000000147947 */ /* 0x000fea0003800000 */
.L_x_231:
[----:B------:R-:W0:Y:S08]  /*2aa0*/  LDC R11, c[0x0][0x39c] ;  /* 0x0000e700ff0b7b82 */ /* 0x000e300000000800 */
[----:B------:R-:W1:Y:S01]  /*2ab0*/  LDC.64 R2, c[0x0][0x390] ;  /* 0x0000e400ff027b82 */ /* 0x000e620000000a00 */
[----:B0-----:R-:W-:-:S04]  /*2ac0*/  IMAD R11, R10, R11, UR6 ;  /* 0x000000060a0b7e24 */ /* 0x001fc8000f8e020b */
[----:B-1----:R-:W-:-:S05]  /*2ad0*/  IMAD.WIDE R2, R11, 0x4, R2 ;  /* 0x000000040b027825 */ /* 0x002fca00078e0202 */
[----:B------:R4:W-:Y:S02]  /*2ae0*/  STG.E desc[UR8][R2.64], RZ ;  /* 0x000000ff02007986 */ /* 0x0009e4000c101908 */
.L_x_224:
[----:B------:R-:W-:Y:S05]  /*2af0*/  BSYNC.RECONVERGENT B0 ;  /* 0x0000000000007941 */ /* 0x000fea0003800200 */
.L_x_223:
[----:B------:R-:W5:Y:S01]  /*2b00*/  LDCU UR4, c[0x0][0x398] ;  /* 0x00007300ff0477ac */ /* 0x000f620008000800 */
[----:B------:R-:W-:Y:S01]  /*2b10*/  VIADD R10, R10, 0x1 ;  /* 0x000000010a0a7836 */ /* 0x000fe20000000000 */
[----:B------:R-:W-:Y:S04]  /*2b20*/  BAR.SYNC.DEFER_BLOCKING 0x0 ;  /* 0x0000000000007b1d */ /* 0x000fe80000010000 */
[----:B-----5:R-:W-:-:S13]  /*2b30*/  ISETP.NE.AND P0, PT, R10, UR4, PT ;  /* 0x000000040a007c0c */ /* 0x020fda000bf05270 */
[----:B------:R-:W-:Y:S05]  /*2b40*/  @P0 BRA `(.L_x_234) ;  /* 0xffffffe800cc0947 */ /* 0x000fea000383ffff */
[----:B------:R-:W-:Y:S05]  /*2b50*/  EXIT ;  /* 0x000000000000794d */ /* 0x000fea0003800000 */
        .weak           $__internal_6_$__cuda_sm20_sqrt_rn_f32_slowpath
        .type           $__internal_6_$__cuda_sm20_sqrt_rn_f32_slowpath,@function
        .size           $__internal_6_$__cuda_sm20_sqrt_rn_f32_slowpath,($__internal_7_$__cuda_sm3x_div_rn_noftz_f32_slowpath - $__internal_6_$__cuda_sm20_sqrt_rn_f32_slowpath)
$__internal_6_$__cuda_sm20_sqrt_rn_f32_slowpath:
[----:B------:R-:W-:-:S13]  /*2b60*/  LOP3.LUT P0, RZ, R2, 0x7fffffff, RZ, 0xc0, !PT ;  /* 0x7fffffff02ff7812 */ /* 0x000fda000780c0ff */
[----:B------:R-:W-:Y:S01]  /*2b70*/  @!P0 MOV R13, R2 ;  /* 0x00000002000d8202 */ /* 0x000fe20000000f00 */
[----:B------:R-:W-:Y:S06]  /*2b80*/  @!P0 BRA `(.L_x_235) ;  /* 0x0000000000408947 */ /* 0x000fec0003800000 */
[----:B------:R-:W-:-:S13]  /*2b90*/  FSETP.GEU.FTZ.AND P0, PT, R2, RZ, PT ;  /* 0x000000ff0200720b */ /* 0x000fda0003f1e000 */
[----:B------:R-:W-:Y:S01]  /*2ba0*/  @!P0 IMAD.MOV.U32 R13, RZ, RZ, 0x7fffffff ;  /* 0x7fffffffff0d8424 */ /* 0x000fe200078e00ff */
        /* <DEDUP_REMOVED lines=9> */
[----:B------:R-:W-:Y:S02]  /*2c40*/  @!P0 MOV R13, R2 ;  /* 0x00000002000d8202 */ /* 0x000fe40000000f00 */
[----:B------:R-:W-:-:S04]  /*2c50*/  @P0 FADD.FTZ R16, -R19, -RZ ;  /* 0x800000ff13100221 */ /* 0x000fc80000010100 */
[----:B------:R-:W-:-:S04]  /*2c60*/  @P0 FFMA R16, R19, R16, R14 ;  /* 0x0000001013100223 */ /* 0x000fc8000000000e */
[----:B------:R-:W-:-:S04]  /*2c70*/  @P0 FFMA R16, R16, R18, R19 ;  /* 0x0000001210100223 */ /* 0x000fc80000000013 */
[----:B------:R-:W-:-:S07]  /*2c80*/  @P0 FMUL.FTZ R13, R16, 2.3283064365386962891e-10 ;  /* 0x2f800000100d0820 */ /* 0x000fce0000410000 */
.L_x_235:
[----:B------:R-:W-:Y:S02]  /*2c90*/  HFMA2 R19, -RZ, RZ, 0, 0 ;  /* 0x00000000ff137431 */ /* 0x000fe400000001ff */
[----:B------:R-:W-:-:S04]  /*2ca0*/  IMAD.MOV.U32 R18, RZ, RZ, R20 ;  /* 0x000000ffff127224 */ /* 0x000fc800078e0014 */
[----:B------:R-:W-:Y:S05]  /*2cb0*/  RET.REL.NODEC R18 `(_Z30pearson_strategy6_opt_templateILi128EEvPKfS1_Pfiii) ;  /* 0xffffffd012d07950 */ /* 0x000fea0003c3ffff */
        .weak           $__internal_7_$__cuda_sm3x_div_rn_noftz_f32_slowpath
        .type           $__internal_7_$__cuda_sm3x_div_rn_noftz_f32_slowpath,@function
        .size           $__internal_7_$__cuda_sm3x_div_rn_noftz_f32_slowpath,(.L_x_369 - $__internal_7_$__cuda_sm3x_div_rn_noftz_f32_slowpath)
$__internal_7_$__cuda_sm3x_div_rn_noftz_f32_slowpath:
[----:B------:R-:W-:Y:S01]  /*2cc0*/  SHF.R.U32.HI R11, RZ, 0x17, R19 ;  /* 0x00000017ff0b7819 */ /* 0x000fe20000011613 */
[----:B------:R-:W-:Y:S01]  /*2cd0*/  BSSY.RECONVERGENT B2, `(.L_x_236) ;  /* 0x0000064000027945 */ /* 0x000fe20003800200 */
[--C-:B------:R-:W-:Y:S01]  /*2ce0*/  SHF.R.U32.HI R3, RZ, 0x17, R0.reuse ;  /* 0x00000017ff037819 */ /* 0x100fe20000011600 */
[----:B------:R-:W-:Y:S01]  /*2cf0*/  IMAD.MOV.U32 R16, RZ, RZ, R0 ;  /* 0x000000ffff107224 */ /* 0x000fe200078e0000 */
[----:B------:R-:W-:Y:S02]  /*2d00*/  LOP3.LUT R11, R11, 0xff, RZ, 0xc0, !PT ;  /* 0x000000ff0b0b7812 */ /* 0x000fe400078ec0ff */
[----:B------:R-:W-:-:S03]  /*2d10*/  LOP3.LUT R14, R3, 0xff, RZ, 0xc0, !PT ;  /* 0x000000ff030e7812 */ /* 0x000fc600078ec0ff */
[----:B------:R-:W-:Y:S01]  /*2d20*/  VIADD R20, R11, 0xffffffff ;  /* 0xffffffff0b147836 */ /* 0x000fe20000000000 */
[----:B------:R-:W-:-:S04]  /*2d30*/  IADD3 R18, PT, PT, R14, -0x1, RZ ;  /* 0xffffffff0e127810 */ /* 0x000fc80007ffe0ff */
[----:B------:R-:W-:-:S04]  /*2d40*/  ISETP.GT.U32.AND P0, PT, R20, 0xfd, PT ;  /* 0x000000fd1400780c */ /* 0x000fc80003f04070 */
[----:B------:R-:W-:-:S13]  /*2d50*/  ISETP.GT.U32.OR P0, PT, R18, 0xfd, P0 ;  /* 0x000000fd1200780c */ /* 0x000fda0000704470 */
[----:B------:R-:W-:Y:S01]  /*2d60*/  @!P0 MOV R13, RZ ;  /* 0x000000ff000d8202 */ /* 0x000fe20000000f00 */
[----:B------:R-:W-:Y:S06]  /*2d70*/  @!P0 BRA `(.L_x_237) ;  /* 0x0000000000608947 */ /* 0x000fec0003800000 */
[----:B------:R-:W-:Y:S01]  /*2d80*/  FSETP.GTU.FTZ.AND P0, PT, |R0|, +INF , PT ;  /* 0x7f8000000000780b */ /* 0x000fe20003f1c200 */
[----:B------:R-:W-:Y:S01]  /*2d90*/  IMAD.MOV.U32 R3, RZ, RZ, R19 ;  /* 0x000000ffff037224 */ /* 0x000fe200078e0013 */
[----:B------:R-:W-:-:S04]  /*2da0*/  FSETP.GTU.FTZ.AND P2, PT, |R19|, +INF , PT ;  /* 0x7f8000001300780b */ /* 0x000fc80003f5c200 */
        /* <DEDUP_REMOVED lines=21> */
.L_x_237:
[----:B------:R-:W-:Y:S01]  /*2f00*/  LEA R0, R11, 0xc0800000, 0x17 ;  /* 0xc08000000b007811 */ /* 0x000fe200078eb8ff */
[----:B------:R-:W-:Y:S01]  /*2f10*/  BSSY.RECONVERGENT B3, `(.L_x_242) ;  /* 0x0000036000037945 */ /* 0x000fe20003800200 */
[----:B------:R-:W-:-:S03]  /*2f20*/  IADD3 R14, PT, PT, R14, -0x7f, RZ ;  /* 0xffffff810e0e7810 */ /* 0x000fc60007ffe0ff */
[----:B------:R-:W-:Y:S02]  /*2f30*/  IMAD.IADD R19, R19, 0x1, -R0 ;  /* 0x0000000113137824 */ /* 0x000fe400078e0a00 */
[C---:B------:R-:W-:Y:S01]  /*2f40*/  IMAD R0, R14.reuse, -0x800000, R16 ;  /* 0xff8000000e007824 */ /* 0x040fe200078e0210 */
[----:B------:R-:W-:Y:S01]  /*2f50*/  IADD3 R14, PT, PT, R14, 0x7f, -R11 ;  /* 0x0000007f0e0e7810 */ /* 0x000fe20007ffe80b */
[----:B------:R-:W0:Y:S01]  /*2f60*/  MUFU.RCP R3, R19 ;  /* 0x0000001300037308 */ /* 0x000e220000001000 */
[----:B------:R-:W-:-:S03]  /*2f70*/  FADD.FTZ R21, -R19, -RZ ;  /* 0x800000ff13157221 */ /* 0x000fc60000010100 */
[----:B------:R-:W-:Y:S02]  /*2f80*/  IMAD.IADD R14, R14, 0x1, R13 ;  /* 0x000000010e0e7824 */ /* 0x000fe400078e020d */
        /* <DEDUP_REMOVED lines=26> */
[----:B------:R-:W-:Y:S01]  /*3130*/  IMAD.MOV R3, RZ, RZ, -R19 ;  /* 0x000000ffff037224 */ /* 0x000fe200078e0a13 */
[----:B------:R-:W-:Y:S02]  /*3140*/  ISETP.NE.AND P2, PT, R19, RZ, PT ;  /* 0x000000ff1300720c */ /* 0x000fe40003f45270 */
[----:B------:R-:W-:-:S02]  /*3150*/  LOP3.LUT R13, R13, 0x800000, RZ, 0xfc, !PT ;  /* 0x008000000d0d7812 */ /* 0x000fc400078efcff */
[----:B------:R-:W-:Y:S02]  /*3160*/  FSETP.NEU.FTZ.AND P0, PT, R11, R14, PT ;  /* 0x0000000e0b00720b */ /* 0x000fe40003f1d000 */
[----:B------:R-:W-:Y:S02]  /*3170*/  SHF.L.U32 R16, R13, R16, RZ ;  /* 0x000000100d107219 */ /* 0x000fe400000006ff */
[----:B------:R-:W-:Y:S02]  /*3180*/  SEL R14, R3, RZ, P3 ;  /* 0x000000ff030e7207 */ /* 0x000fe40001800000 */
[----:B------:R-:W-:Y:S02]  /*3190*/  ISETP.NE.AND P2, PT, R16, RZ, P2 ;  /* 0x000000ff1000720c */ /* 0x000fe40001745270 */
[----:B------:R-:W-:Y:S02]  /*31a0*/  SHF.R.U32.HI R14, RZ, R14, R13 ;  /* 0x0000000eff0e7219 */ /* 0x000fe4000001160d */
[----:B------:R-:W-:-:S02]  /*31b0*/  PLOP3.LUT P0, PT, P0, P2, PT, 0xf8, 0x8f ;  /* 0x00000000008f781c */ /* 0x000fc40000705f70 */
[----:B------:R-:W-:Y:S02]  /*31c0*/  SHF.R.U32.HI R16, RZ, 0x1, R14 ;  /* 0x00000001ff107819 */ /* 0x000fe4000001160e */
[----:B------:R-:W-:-:S04]  /*31d0*/  SEL R3, RZ, 0x1, !P0 ;  /* 0x00000001ff037807 */ /* 0x000fc80004000000 */
[----:B------:R-:W-:-:S04]  /*31e0*/  LOP3.LUT R3, R3, 0x1, R16, 0xf8, !PT ;  /* 0x0000000103037812 */ /* 0x000fc800078ef810 */
[----:B------:R-:W-:-:S04]  /*31f0*/  LOP3.LUT R3, R3, R14, RZ, 0xc0, !PT ;  /* 0x0000000e03037212 */ /* 0x000fc800078ec0ff */
[----:B------:R-:W-:-:S04]  /*3200*/  IADD3 R3, PT, PT, R16, R3, RZ ;  /* 0x0000000310037210 */ /* 0x000fc80007ffe0ff */
[----:B------:R-:W-:Y:S01]  /*3210*/  LOP3.LUT R0, R3, R0, RZ, 0xfc, !PT ;  /* 0x0000000003007212 */ /* 0x000fe200078efcff */
[----:B------:R-:W-:Y:S06]  /*3220*/  BRA `(.L_x_245) ;  /* 0x0000000000107947 */ /* 0x000fec0003800000 */
.L_x_244:
[----:B------:R-:W-:-:S04]  /*3230*/  LOP3.LUT R0, R0, 0x80000000, RZ, 0xc0, !PT ;  /* 0x8000000000007812 */ /* 0x000fc800078ec0ff */
[----:B------:R-:W-:Y:S01]  /*3240*/  LOP3.LUT R0, R0, 0x7f800000, RZ, 0xfc, !PT ;  /* 0x7f80000000007812 */ /* 0x000fe200078efcff */
[----:B------:R-:W-:Y:S06]  /*3250*/  BRA `(.L_x_245) ;  /* 0x0000000000047947 */ /* 0x000fec0003800000 */
.L_x_243:
[----:B------:R-:W-:-:S07]  /*3260*/  IMAD R0, R14, 0x800000, R0 ;  /* 0x008000000e007824 */ /* 0x000fce00078e0200 */
.L_x_245:
[----:B------:R-:W-:Y:S05]  /*3270*/  BSYNC.RECONVERGENT B3 ;  /* 0x0000000000037941 */ /* 0x000fea0003800200 */
.L_x_242:
[----:B------:R-:W-:Y:S05]  /*3280*/  BRA `(.L_x_246) ;  /* 0x0000000000207947 */ /* 0x000fea0003800000 */
.L_x_241:
[----:B------:R-:W-:-:S04]  /*3290*/  LOP3.LUT R0, R19, 0x80000000, R16, 0x48, !PT ;  /* 0x8000000013007812 */ /* 0x000fc800078e4810 */
[----:B------:R-:W-:Y:S01]  /*32a0*/  LOP3.LUT R0, R0, 0x7f800000, RZ, 0xfc, !PT ;  /* 0x7f80000000007812 */ /* 0x000fe200078efcff */
[----:B------:R-:W-:Y:S06]  /*32b0*/  BRA `(.L_x_246) ;  /* 0x0000000000147947 */ /* 0x000fec0003800000 */
.L_x_240:
[----:B------:R-:W-:Y:S01]  /*32c0*/  LOP3.LUT R0, R19, 0x80000000, R16, 0x48, !PT ;  /* 0x8000000013007812 */ /* 0x000fe200078e4810 */
[----:B------:R-:W-:Y:S06]  /*32d0*/  BRA `(.L_x_246) ;  /* 0x00000000000c7947 */ /* 0x000fec0003800000 */
.L_x_239:
[----:B------:R-:W0:Y:S01]  /*32e0*/  MUFU.RSQ R0, -QNAN ;  /* 0xffc0000000007908 */ /* 0x000e220000001400 */
[----:B------:R-:W-:Y:S05]  /*32f0*/  BRA `(.L_x_246) ;  /* 0x0000000000047947 */ /* 0x000fea0003800000 */
.L_x_238:
[----:B------:R-:W-:-:S07]  /*3300*/  FADD.FTZ R0, R0, R3 ;  /* 0x0000000300007221 */ /* 0x000fce0000010000 */
.L_x_246:
[----:B------:R-:W-:Y:S05]  /*3310*/  BSYNC.RECONVERGENT B2 ;  /* 0x0000000000027941 */ /* 0x000fea0003800200 */
.L_x_236:
[----:B------:R-:W-:-:S04]  /*3320*/  HFMA2 R3, -RZ, RZ, 0, 0 ;  /* 0x00000000ff037431 */ /* 0x000fc800000001ff */
[----:B0-----:R-:W-:Y:S05]  /*3330*/  RET.REL.NODEC R2 `(_Z30pearson_strategy6_opt_templateILi128EEvPKfS1_Pfiii) ;  /* 0xffffffcc02307950 */ /* 0x001fea0003c3ffff */
.L_x_247:
        /* <DEDUP_REMOVED lines=12> */
.L_x_369:


//--------------------- .text._Z30pearson_strategy6_opt_templateILi64EEvPKfS1_Pfiii --------------------------
	.section	.text._Z30pearson_strategy6_opt_templateILi64EEvPKfS1_Pfiii,"ax",@progbits
	.align	128
        .global         _Z30pearson_strategy6_opt_templateILi64EEvPKfS1_Pfiii
        .type           _Z30pearson_strategy6_opt_templateILi64EEvPKfS1_Pfiii,@function
        .size           _Z30pearson_strategy6_opt_templateILi64EEvPKfS1_Pfiii,(.L_x_371 - _Z30pearson_strategy6_opt_templateILi64EEvPKfS1_Pfiii)
        .other          _Z30pearson_strategy6_opt_templateILi64EEvPKfS1_Pfiii,@"STO_CUDA_ENTRY STV_DEFAULT"
_Z30pearson_strategy6_opt_templateILi64EEvPKfS1_Pfiii:
.text._Z30pearson_strategy6_opt_templateILi64EEvPKfS1_Pfiii:
        /* <DEDUP_REMOVED lines=31> */
.L_x_252:
[----:B------:R-:W-:-:S04]  /*01f0*/  IADD3 R3, P2, PT, R0, R11, RZ ;  /* 0x0000000b00037210 */ /* 0x000fc80007f5e0ff */
[----:B------:R-:W-:Y:S02]  /*0200*/  IADD3.X R10, PT, PT, RZ, R6, RZ, P2, !PT ;  /* 0x00000006ff0a7210 */ /* 0x000fe400017fe4ff */
[----:B0-----:R-:W-:-:S04]  /*0210*/  LEA R2, P2, R3, UR4, 0x2 ;  /* 0x0000000403027c11 */ /* 0x001fc8000f8410ff */
[----:B------:R-:W-:-:S05]  /*0220*/  LEA.HI.X R3, R3, UR5, R10, 0x2, P2 ;  /* 0x0000000503037c11 */ /* 0x000fca00090f140a */
[----:B------:R-:W2:Y:S01]  /*0230*/  LDG.E.CONSTANT R2, desc[UR8][R2.64] ;  /* 0x0000000802027981 */ /* 0x000ea2000c1e9900 */
[C---:B------:R-:W-:Y:S01]  /*0240*/  IMAD R9, R11.reuse, 0x4, R8 ;  /* 0x000000040b097824 */ /* 0x040fe200078e0208 */
[----:B------:R-:W-:Y:S01]  /*0250*/  IADD3 R11, PT, PT, R11, 0x40, RZ ;  /* 0x000000400b0b7810 */ /* 0x000fe20007ffe0ff */
[----:B------:R-:W-:-:S05]  /*0260*/  VIADD R5, R5, 0x1 ;  /* 0x0000000105057836 */ /* 0x000fca0000000000 */
[----:B------:R-:W-:Y:S01]  /*0270*/  ISETP.NE.AND P2, PT, R5, R4, PT ;  /* 0x000000040500720c */ /* 0x000fe20003f45270 */
[----:B--2---:R0:W-:-:S12]  /*0280*/  STS [R9], R2 ;  /* 0x0000000209007388 */ /* 0x0041d80000000800 */
[----:B------:R-:W-:Y:S05]  /*0290*/  @P2 BRA `(.L_x_252) ;  /* 0xfffffffc00d42947 */ /* 0x000fea000383ffff */
.L_x_251:
[----:B------:R-:W-:Y:S05]  /*02a0*/  BSYNC.RECONVERGENT B1 ;  /* 0x0000000000017941 */ /* 0x000fea0003800200 */
.L_x_250:
[----:B------:R-:W-:Y:S05]  /*02b0*/  @!P0 BRA `(.L_x_249) ;  /* 0x0000000400d48947 */ /* 0x000fea0003800000 */
[----:B------:R-:W1:Y:S01]  /*02c0*/  S2R R3, SR_CgaCtaId ;  /* 0x0000000000037919 */ /* 0x000e620000008800 */
[----:B------:R-:W-:Y:S01]  /*02d0*/  IMAD.IADD R4, R12, 0x1, -R11 ;  /* 0x000000010c047824 */ /* 0x000fe200078e0a0b */
[----:B0-----:R-:W-:Y:S01]  /*02e0*/  MOV R2, 0x400 ;  /* 0x0000040000027802 */ /* 0x001fe20000000f00 */
[----:B------:R-:W-:Y:S01]  /*02f0*/  BSSY.RECONVERGENT B1, `(.L_x_253) ;  /* 0x000003f000017945 */ /* 0x000fe20003800200 */
[----:B------:R-:W-:Y:S02]  /*0300*/  PLOP3.LUT P0, PT, PT, PT, PT, 0x80, 0x8 ;  /* 0x000000000008781c */ /* 0x000fe40003f0f070 */
[----:B------:R-:W-:Y:S01]  /*0310*/  ISETP.GT.AND P2, PT, R4, 0x300, PT ;  /* 0x000003000400780c */ /* 0x000fe20003f44270 */
[----:B------:R-:W-:-:S05]  /*0320*/  VIADD R2, R2, 0x10 ;  /* 0x0000001002027836 */ /* 0x000fca0000000000 */
[----:B-1----:R-:W-:-:S07]  /*0330*/  LEA R10, R3, R2, 0x18 ;  /* 0x00000002030a7211 */ /* 0x002fce00078ec0ff */
[----:B------:R-:W-:Y:S05]  /*0340*/  @!P2 BRA `(.L_x_254) ;  /* 0x0000000000e4a947 */ /* 0x000fea0003800000 */
[----:B------:R-:W-:Y:S02]  /*0350*/  PLOP3.LUT P0, PT, PT, PT, PT, 0x8, 0x80 ;  /* 0x000000000080781c */ /* 0x000fe40003f0e170 */
[----:B------:R-:W-:-:S11]  /*0360*/  IADD3 R16, PT, PT, R12, -0x300, RZ ;  /* 0xfffffd000c107810 */ /* 0x000fd60007ffe0ff */
.L_x_255:
        /* <DEDUP_REMOVED lines=55> */
.L_x_254:
[----:B------:R-:W-:Y:S05]  /*06e0*/  BSYNC.RECONVERGENT B1 ;  /* 0x0000000000017941 */ /* 0x000fea0003800200 */
.L_x_253:
        /* <DEDUP_REMOVED lines=33> */
.L_x_257:
[----:B------:R-:W-:Y:S05]  /*0900*/  BSYNC.RECONVERGENT B1 ;  /* 0x0000000000017941 */ /* 0x000fea0003800200 */
.L_x_256:
        /* <DEDUP_REMOVED lines=16> */
.L_x_249:
[----:B------:R-:W-:Y:S05]  /*0a10*/  BSYNC.RECONVERGENT B0 ;  /* 0x0000000000007941 */ /* 0x000fea0003800200 */
.L_x_248:
        /* <DEDUP_REMOVED lines=24> */
.L_x_262:
        /* <DEDUP_REMOVED lines=29> */
.L_x_261:
[----:B------:R-:W-:Y:S05]  /*0d70*/  BSYNC.RECONVERGENT B1 ;  /* 0x0000000000017941 */ /* 0x000fea0003800200 */
.L_x_260:
        /* <DEDUP_REMOVED lines=23> */
.L_x_264:
[----:B------:R-:W-:Y:S05]  /*0ef0*/  BSYNC.RECONVERGENT B1 ;  /* 0x0000000000017941 */ /* 0x000fea0003800200 */
.L_x_263:
        /* <DEDUP_REMOVED lines=21> */
.L_x_266:
[----:B------:R-:W-:Y:S05]  /*1050*/  BSYNC.RECONVERGENT B1 ;  /* 0x0000000000017941 */ /* 0x000fea0003800200 */
.L_x_265:
[----:B------:R-:W-:-:S05]  /*1060*/  @!P0 LEA R0, R2, R9, 0x2 ;  /* 0x0000000902008211 */ /* 0x000fca00078e10ff */
[----:B------:R-:W0:Y:S02]  /*1070*/  @!P0 LDS R3, [R0] ;  /* 0x0000000000038984 */ /* 0x000e240000000800 */
[----:B0-----:R-:W-:Y:S01]  /*1080*/  @!P0 FADD R16, R16, R3 ;  /* 0x0000000310108221 */ /* 0x001fe20000000000 */
[----:B------:R-:W-:-:S07]  /*1090*/  @!P0 FFMA R14, R3, R3, R14 ;  /* 0x00000003030e8223 */ /* 0x000fce000000000e */
.L_x_259:
[----:B------:R-:W-:Y:S05]  /*10a0*/  BSYNC.RECONVERGENT B0 ;  /* 0x0000000000007941 */ /* 0x000fea0003800200 */
.L_x_258:
[----:B------:R-:W0:Y:S01]  /*10b0*/  S2R R2, SR_CgaCtaId ;  /* 0x0000000000027919 */ /* 0x000e220000008800 */
[----:B------:R-:W-:Y:S01]  /*10c0*/  MOV R3, 0x400 ;  /* 0x0000040000037802 */ /* 0x000fe20000000f00 */
[----:B--2---:R-:W1:Y:S01]  /*10d0*/  LDC R4, c[0x0][0x398] ;  /* 0x0000e600ff047b82 */ /* 0x004e620000000800 */
[----:B------:R-:W-:Y:S01]  /*10e0*/  ISETP.GT.U32.AND P0, PT, R7, 0x1f, PT ;  /* 0x0000001f0700780c */ /* 0x000fe20003f04070 */
[----:B------:R-:W-:Y:S01]  /*10f0*/  BSSY.RECONVERGENT B0, `(.L_x_267) ;  /* 0x0000042000007945 */ /* 0x000fe20003800200 */
[----:B------:R-:W-:Y:S01]  /*1100*/  PLOP3.LUT P1, PT, PT, PT, PT, 0x8, 0x80 ;  /* 0x000000000080781c */ /* 0x000fe20003f2e170 */
[----:B------:R-:W-:Y:S01]  /*1110*/  VIADD R5, R3, 0x10 ;  /* 0x0000001003057836 */ /* 0x000fe20000000000 */
[----:B-1----:R-:W-:-:S04]  /*1120*/  ISETP.GE.AND P2, PT, R4, 0x1, PT ;  /* 0x000000010400780c */ /* 0x002fc80003f46270 */
[----:B0-----:R-:W-:-:S04]  /*1130*/  LEA R0, R2, R5, 0x18 ;  /* 0x0000000502007211 */ /* 0x001fc800078ec0ff */
[----:B------:R-:W-:-:S05]  /*1140*/  LEA R6, R12, R0, 0x2 ;  /* 0x000000000c067211 */ /* 0x000fca00078e10ff */
[----:B------:R-:W-:-:S05]  /*1150*/  IMAD R5, R7, 0x4, R6 ;  /* 0x0000000407057824 */ /* 0x000fca00078e0206 */
[----:B------:R0:W-:Y:S04]  /*1160*/  STS [R5], R16 ;  /* 0x0000001005007388 */ /* 0x0001e80000000800 */
[----:B------:R0:W-:Y:S01]  /*1170*/  STS [R5+0x100], R14 ;  /* 0x0001000e05007388 */ /* 0x0001e20000000800 */
[----:B------:R-:W-:Y:S06]  /*1180*/  BAR.SYNC.DEFER_BLOCKING 0x0 ;  /* 0x0000000000007b1d */ /* 0x000fec0000010000 */
[----:B------:R-:W-:Y:S05]  /*1190*/  @P0 BRA `(.L_x_268) ;  /* 0x0000000000dc0947 */ /* 0x000fea0003800000 */
        /* <DEDUP_REMOVED lines=12> */
[----:B------:R-:W1:Y:S02]  /*1260*/  LDS R10, [R5] ;  /* 0x00000000050a7984 */ /* 0x000e640000000800 */
[----:B-1----:R-:W-:-:S05]  /*1270*/  FADD R10, R9, R10 ;  /* 0x0000000a090a7221 */ /* 0x002fca0000000000 */
[----:B------:R-:W-:Y:S04]  /*1280*/  STS [R5], R10 ;  /* 0x0000000a05007388 */ /* 0x000fe80000000800 */
        /* <DEDUP_REMOVED lines=40> */
.L_x_268:
[----:B------:R-:W-:Y:S05]  /*1510*/  BSYNC.RECONVERGENT B0 ;  /* 0x0000000000007941 */ /* 0x000fea0003800200 */
.L_x_267:
[----:B------:R-:W-:Y:S06]  /*1520*/  BAR.SYNC.DEFER_BLOCKING 0x0 ;  /* 0x0000000000007b1d */ /* 0x000fec0000010000 */
[----:B------:R-:W-:Y:S05]  /*1530*/  @!P2 EXIT ;  /* 0x000000000000a94d */ /* 0x000fea0003800000 */
[----:B-1----:R-:W-:Y:S01]  /*1540*/  LOP3.LUT R3, RZ, R7, RZ, 0x33, !PT ;  /* 0x00000007ff037212 */ /* 0x002fe200078e33ff */
[----:B------:R-:W-:Y:S02]  /*1550*/  IMAD R9, R7, 0x4, R0 ;  /* 0x0000000407097824 */ /* 0x000fe400078e0200 */
[----:B------:R-:W-:Y:S01]  /*1560*/  HFMA2 R10, -RZ, RZ, 0, 0 ;  /* 0x00000000ff0a7431 */ /* 0x000fe200000001ff */
[-C--:B------:R-:W-:Y:S01]  /*1570*/  IADD3 R4, PT, PT, R3, R12.reuse, RZ ;  /* 0x0000000c03047210 */ /* 0x080fe20007ffe0ff */
[----:B------:R-:W-:Y:S01]  /*1580*/  VIADD R9, R9, 0x400 ;  /* 0x0000040009097836 */ /* 0x000fe20000000000 */
[----:B------:R-:W-:Y:S02]  /*1590*/  I2FP.F32.S32 R12, R12 ;  /* 0x0000000c000c7245 */ /* 0x000fe40000201400 */
[----:B------:R-:W-:-:S04]  /*15a0*/  LEA.HI R15, R4, 0x1, RZ, 0x1a ;  /* 0x00000001040f7811 */ /* 0x000fc800078fd0ff */
[C---:B------:R-:W-:Y:S02]  /*15b0*/  LOP3.LUT R8, R15.reuse, 0x7fffff8, RZ, 0xc0, !PT ;  /* 0x07fffff80f087812 */ /* 0x040fe400078ec0ff */
[----:B------:R-:W-:Y:S02]  /*15c0*/  LOP3.LUT R17, R15, 0x7, RZ, 0xc0, !PT ;  /* 0x000000070f117812 */ /* 0x000fe400078ec0ff */
[----:B------:R-:W-:-:S07]  /*15d0*/  IADD3 R8, PT, PT, -R8, RZ, RZ ;  /* 0x000000ff08087210 */ /* 0x000fce0007ffe1ff */
.L_x_291:
[----:B-1----:R-:W1:Y:S01]  /*15e0*/  LDCU UR7, c[0x0][0x3a0] ;  /* 0x00007400ff0777ac */ /* 0x002e620008000800 */
[----:B------:R-:W-:Y:S01]  /*15f0*/  BSSY.RECONVERGENT B0, `(.L_x_269) ;  /* 0x000009c000007945 */ /* 0x000fe20003800200 */
[----:B0-----:R-:W-:Y:S01]  /*1600*/  IMAD.MOV.U32 R14, RZ, RZ, RZ ;  /* 0x000000ffff0e7224 */ /* 0x001fe200078e00ff */
[----:B------:R-:W-:Y:S01]  /*1610*/  MOV R0, RZ ;  /* 0x000000ff00007202 */ /* 0x000fe20000000f00 */
[----:B------:R-:W-:Y:S01]  /*1620*/  IMAD.MOV.U32 R18, RZ, RZ, RZ ;  /* 0x000000ffff127224 */ /* 0x000fe200078e00ff */
[----:B-1----:R-:W-:-:S13]  /*1630*/  ISETP.GE.AND P0, PT, R7, UR7, PT ;  /* 0x0000000707007c0c */ /* 0x002fda000bf06270 */
[----:B--23--:R-:W-:Y:S05]  /*1640*/  @P0 BRA `(.L_x_270) ;  /* 0x0000000800580947 */ /* 0x00cfea0003800000 */
        /* <DEDUP_REMOVED lines=21> */
.L_x_273:
        /* <DEDUP_REMOVED lines=47> */
.L_x_272:
[----:B------:R-:W-:Y:S05]  /*1a90*/  BSYNC.RECONVERGENT B1 ;  /* 0x0000000000017941 */ /* 0x000fea0003800200 */
.L_x_271:
        /* <DEDUP_REMOVED lines=37> */
.L_x_275:
[----:B------:R-:W-:Y:S05]  /*1cf0*/  BSYNC.RECONVERGENT B1 ;  /* 0x0000000000017941 */ /* 0x000fea0003800200 */
.L_x_274:
        /* <DEDUP_REMOVED lines=26> */
.L_x_277:
[----:B------:R-:W-:Y:S05]  /*1ea0*/  BSYNC.RECONVERGENT B1 ;  /* 0x0000000000017941 */ /* 0x000fea0003800200 */
.L_x_276:
        /* <DEDUP_REMOVED lines=16> */
.L_x_270:
[----:B------:R-:W-:Y:S05]  /*1fb0*/  BSYNC.RECONVERGENT B0 ;  /* 0x0000000000007941 */ /* 0x000fea0003800200 */
.L_x_269:
        /* <DEDUP_REMOVED lines=79> */
.L_x_279:
[----:B------:R-:W-:Y:S05]  /*24b0*/  BSYNC.RECONVERGENT B0 ;  /* 0x0000000000007941 */ /* 0x000fea0003800200 */
.L_x_278:
[----:B------:R-:W-:Y:S04]  /*24c0*/  BSSY.RECONVERGENT B0, `(.L_x_280) ;  /* 0x0000048000007945 */ /* 0x000fe80003800200 */
[----:B------:R-:W-:Y:S05]  /*24d0*/  @!P1 BRA `(.L_x_281) ;  /* 0x0000000400189947 */ /* 0x000fea0003800000 */
[----:B------:R-:W2:Y:S01]  /*24e0*/  S2UR UR5, SR_CgaCtaId ;  /* 0x00000000000579c3 */ /* 0x000ea20000008800 */
[----:B------:R-:W3:Y:S01]  /*24f0*/  LDS R11, [R6] ;  /* 0x00000000060b7984 */ /* 0x000ee20000000800 */
[----:B------:R-:W-:-:S03]  /*2500*/  UMOV UR4, 0x400 ;  /* 0x0000040000047882 */ /* 0x000fc60000000000 */
[----:B------:R-:W4:Y:S04]  /*2510*/  LDS R13, [R6+0x100] ;  /* 0x00010000060d7984 */ /* 0x000f280000000800 */
[----:B------:R-:W-:Y:S01]  /*2520*/  LDS R19, [R6+0x200] ;  /* 0x0002000006137984 */ /* 0x000fe20000000800 */
[----:B--2---:R-:W-:-:S09]  /*2530*/  ULEA UR4, UR5, UR4, 0x18 ;  /* 0x0000000405047291 */ /* 0x004fd2000f8ec0ff */
[----:B-1----:R-:W1:Y:S01]  /*2540*/  LDS.64 R2, [UR4] ;  /* 0x00000004ff027984 */ /* 0x002e620008000a00 */
[----:B---3--:R-:W-:-:S04]  /*2550*/  FMUL R21, R11, R11 ;  /* 0x0000000b0b157220 */ /* 0x008fc80000400000 */
[----:B----4-:R-:W-:-:S04]  /*2560*/  FFMA R13, R12, R13, -R21 ;  /* 0x0000000d0c0d7223 */ /* 0x010fc80000000815 */
        /* <DEDUP_REMOVED lines=11> */
[----:B------:R-:W-:Y:S05]  /*2620*/  CALL.REL.NOINC `($__internal_8_$__cuda_sm20_sqrt_rn_f32_slowpath) ;  /* 0x0000000000e07944 */ /* 0x000fea0003c00000 */
[----:B------:R-:W-:Y:S05]  /*2630*/  BSYNC.RECONVERGENT B1 ;  /* 0x0000000000017941 */ /* 0x000fea0003800200 */
.L_x_283:
[----:B------:R-:W-:Y:S01]  /*2640*/  MOV R11, R13 ;  /* 0x0000000d000b7202 */ /* 0x000fe20000000f00 */
[----:B------:R-:W-:Y:S06]  /*2650*/  BRA `(.L_x_284) ;  /* 0x0000000000107947 */ /* 0x000fec0003800000 */
.L_x_282:
[----:B------:R-:W-:Y:S01]  /*2660*/  FMUL.FTZ R2, R13, R14 ;  /* 0x0000000e0d027220 */ /* 0x000fe20000410000 */
[----:B------:R-:W-:-:S03]  /*2670*/  FMUL.FTZ R14, R14, 0.5 ;  /* 0x3f0000000e0e7820 */ /* 0x000fc60000410000 */
[----:B------:R-:W-:-:S04]  /*2680*/  FFMA R11, -R2, R2, R13 ;  /* 0x00000002020b7223 */ /* 0x000fc8000000010d */
[----:B------:R-:W-:-:S07]  /*2690*/  FFMA R11, R11, R14, R2 ;  /* 0x0000000e0b0b7223 */ /* 0x000fce0000000002 */
.L_x_284:
[----:B------:R-:W-:Y:S01]  /*26a0*/  VIADD R13, R3, 0xf3000000 ;  /* 0xf3000000030d7836 */ /* 0x000fe20000000000 */
[----:B------:R0:W1:Y:S04]  /*26b0*/  MUFU.RSQ R2, R3 ;  /* 0x0000000300027308 */ /* 0x0000680000001400 */
[----:B------:R-:W-:-:S13]  /*26c0*/  ISETP.GT.U32.AND P0, PT, R13, 0x727fffff, PT ;  /* 0x727fffff0d00780c */ /* 0x000fda0003f04070 */
[----:B01----:R-:W-:Y:S05]  /*26d0*/  @!P0 BRA `(.L_x_285) ;  /* 0x00000000001c8947 */ /* 0x003fea0003800000 */
[----:B------:R-:W-:Y:S01]  /*26e0*/  BSSY.RECONVERGENT B1, `(.L_x_286) ;  /* 0x0000004000017945 */ /* 0x000fe20003800200 */
[----:B------:R-:W-:Y:S02]  /*26f0*/  MOV R2, R3 ;  /* 0x0000000300027202 */ /* 0x000fe40000000f00 */
[----:B------:R-:W-:-:S07]  /*2700*/  MOV R20, 0x2720 ;  /* 0x0000272000147802 */ /* 0x000fce0000000f00 */
[----:B------:R-:W-:Y:S05]  /*2710*/  CALL.REL.NOINC `($__internal_8_$__cuda_sm20_sqrt_rn_f32_slowpath) ;  /* 0x0000000000a47944 */ /* 0x000fea0003c00000 */
[----:B------:R-:W-:Y:S05]  /*2720*/  BSYNC.RECONVERGENT B1 ;  /* 0x0000000000017941 */ /* 0x000fea0003800200 */
.L_x_286:
[----:B------:R-:W-:Y:S01]  /*2730*/  IMAD.MOV.U32 R2, RZ, RZ, R13 ;  /* 0x000000ffff027224 */ /* 0x000fe200078e000d */
[----:B------:R-:W-:Y:S06]  /*2740*/  BRA `(.L_x_287) ;  /* 0x0000000000107947 */ /* 0x000fec0003800000 */
.L_x_285:
[----:B------:R-:W-:Y:S01]  /*2750*/  FMUL.FTZ R14, R3, R2 ;  /* 0x00000002030e7220 */ /* 0x000fe20000410000 */
[----:B------:R-:W-:-:S03]  /*2760*/  FMUL.FTZ R2, R2, 0.5 ;  /* 0x3f00000002027820 */ /* 0x000fc60000410000 */
[----:B------:R-:W-:-:S04]  /*2770*/  FFMA R3, -R14, R14, R3 ;  /* 0x0000000e0e037223 */ /* 0x000fc80000000103 */
[----:B------:R-:W-:-:S07]  /*2780*/  FFMA R2, R3, R2, R14 ;  /* 0x0000000203027223 */ /* 0x000fce000000000e */
.L_x_287:
        /* <DEDUP_REMOVED lines=13> */
[----:B------:R-:W-:Y:S05]  /*2860*/  CALL.REL.NOINC `($__internal_9_$__cuda_sm3x_div_rn_noftz_f32_slowpath) ;  /* 0x0000000000a87944 */ /* 0x000fea0003c00000 */
[----:B------:R-:W-:-:S07]  /*2870*/  MOV R11, R0 ;  /* 0x00000000000b7202 */ /* 0x000fce0000000f00 */
.L_x_290:
[----:B------:R-:W-:Y:S05]  /*2880*/  BSYNC.RECONVERGENT B1 ;  /* 0x0000000000017941 */ /* 0x000fea0003800200 */
.L_x_289:
[----:B------:R-:W0:Y:S08]  /*2890*/  LDC R13, c[0x0][0x39c] ;  /* 0x0000e700ff0d7b82 */ /* 0x000e300000000800 */
[----:B------:R-:W1:Y:S01]  /*28a0*/  LDC.64 R2, c[0x0][0x390] ;  /* 0x0000e400ff027b82 */ /* 0x000e620000000a00 */
[----:B0-----:R-:W-:-:S04]  /*28b0*/  IMAD R13, R10, R13, UR6 ;  /* 0x000000060a0d7e24 */ /* 0x001fc8000f8e020d */
[----:B-1----:R-:W-:-:S05]  /*28c0*/  IMAD.WIDE R2, R13, 0x4, R2 ;  /* 0x000000040d027825 */ /* 0x002fca00078e0202 */
[----:B------:R2:W-:Y:S01]  /*28d0*/  STG.E desc[UR8][R2.64], R11 ;  /* 0x0000000b02007986 */ /* 0x0005e2000c101908 */
[----:B------:R-:W-:Y:S05]  /*28e0*/  BRA `(.L_x_281) ;  /* 0x0000000000147947 */ /* 0x000fea0003800000 */
.L_x_288:
[----:B------:R-:W0:Y:S08]  /*28f0*/  LDC R11, c[0x0][0x39c] ;  /* 0x0000e700ff0b7b82 */ /* 0x000e300000000800 */
[----:B------:R-:W1:Y:S01]  /*2900*/  LDC.64 R2, c[0x0][0x390] ;  /* 0x0000e400ff027b82 */ /* 0x000e620000000a00 */
[----:B0-----:R-:W-:-:S04]  /*2910*/  IMAD R11, R10, R11, UR6 ;  /* 0x000000060a0b7e24 */ /* 0x001fc8000f8e020b */
[----:B-1----:R-:W-:-:S05]  /*2920*/  IMAD.WIDE R2, R11, 0x4, R2 ;  /* 0x000000040b027825 */ /* 0x002fca00078e0202 */
[----:B------:R3:W-:Y:S02]  /*2930*/  STG.E desc[UR8][R2.64], RZ ;  /* 0x000000ff02007986 */ /* 0x0007e4000c101908 */
.L_x_281:
[----:B------:R-:W-:Y:S05]  /*2940*/  BSYNC.RECONVERGENT B0 ;  /* 0x0000000000007941 */ /* 0x000fea0003800200 */
.L_x_280:
[----:B------:R-:W4:Y:S01]  /*2950*/  LDCU UR4, c[0x0][0x398] ;  /* 0x00007300ff0477ac */ /* 0x000f220008000800 */
[----:B------:R-:W-:Y:S01]  /*2960*/  VIADD R10, R10, 0x1 ;  /* 0x000000010a0a7836 */ /* 0x000fe20000000000 */
[----:B------:R-:W-:Y:S04]  /*2970*/  BAR.SYNC.DEFER_BLOCKING 0x0 ;  /* 0x0000000000007b1d */ /* 0x000fe80000010000 */
[----:B----4-:R-:W-:-:S13]  /*2980*/  ISETP.NE.AND P0, PT, R10, UR4, PT ;  /* 0x000000040a007c0c */ /* 0x010fda000bf05270 */
[----:B------:R-:W-:Y:S05]  /*2990*/  @P0 BRA `(.L_x_291) ;  /* 0xffffffec00100947 */ /* 0x000fea000383ffff */
[----:B------:R-:W-:Y:S05]  /*29a0*/  EXIT ;  /* 0x000000000000794d */ /* 0x000fea0003800000 */
        .weak           $__internal_8_$__cuda_sm20_sqrt_rn_f32_slowpath
        .type           $__internal_8_$__cuda_sm20_sqrt_rn_f32_slowpath,@function
        .size           $__internal_8_$__cuda_sm20_sqrt_rn_f32_slowpath,($__internal_9_$__cuda_sm3x_div_rn_noftz_f32_slowpath - $__internal_8_$__cuda_sm20_sqrt_rn_f32_slowpath)
$__internal_8_$__cuda_sm20_sqrt_rn_f32_slowpath:
        /* <DEDUP_REMOVED lines=19> */
.L_x_292:
[----:B------:R-:W-:Y:S02]  /*2ae0*/  HFMA2 R19, -RZ, RZ, 0, 0 ;  /* 0x00000000ff137431 */ /* 0x000fe400000001ff */
[----:B------:R-:W-:-:S04]  /*2af0*/  IMAD.MOV.U32 R18, RZ, RZ, R20 ;  /* 0x000000ffff127224 */ /* 0x000fc800078e0014 */
[----:B------:R-:W-:Y:S05]  /*2b00*/  RET.REL.NODEC R18 `(_Z30pearson_strategy6_opt_templateILi64EEvPKfS1_Pfiii) ;  /* 0xffffffd4123c7950 */ /* 0x000fea0003c3ffff */
        .weak           $__internal_9_$__cuda_sm3x_div_rn_noftz_f32_slowpath
        .type           $__internal_9_$__cuda_sm3x_div_rn_noftz_f32_slowpath,@function
        .size           $__internal_9_$__cuda_sm3x_div_rn_noftz_f32_slowpath,(.L_x_371 - $__internal_9_$__cuda_sm3x_div_rn_noftz_f32_slowpath)
$__internal_9_$__cuda_sm3x_div_rn_noftz_f32_slowpath:
        /* <DEDUP_REMOVED lines=36> */
.L_x_294:
        /* <DEDUP_REMOVED lines=51> */
.L_x_301:
[----:B------:R-:W-:-:S04]  /*3080*/  LOP3.LUT R0, R0, 0x80000000, RZ, 0xc0, !PT ;  /* 0x8000000000007812 */ /* 0x000fc800078ec0ff */
[----:B------:R-:W-:Y:S01]  /*3090*/  LOP3.LUT R0, R0, 0x7f800000, RZ, 0xfc, !PT ;  /* 0x7f80000000007812 */ /* 0x000fe200078efcff */
[----:B------:R-:W-:Y:S06]  /*30a0*/  BRA `(.L_x_302) ;  /* 0x0000000000047947 */ /* 0x000fec0003800000 */
.L_x_300:
[----:B------:R-:W-:-:S07]  /*30b0*/  IMAD R0, R14, 0x800000, R0 ;  /* 0x008000000e007824 */ /* 0x000fce00078e0200 */
.L_x_302:
[----:B------:R-:W-:Y:S05]  /*30c0*/  BSYNC.RECONVERGENT B3 ;  /* 0x0000000000037941 */ /* 0x000fea0003800200 */
.L_x_299:
[----:B------:R-:W-:Y:S05]  /*30d0*/  BRA `(.L_x_303) ;  /* 0x0000000000207947 */ /* 0x000fea0003800000 */
.L_x_298:
[----:B------:R-:W-:-:S04]  /*30e0*/  LOP3.LUT R0, R19, 0x80000000, R16, 0x48, !PT ;  /* 0x8000000013007812 */ /* 0x000fc800078e4810 */
[----:B------:R-:W-:Y:S01]  /*30f0*/  LOP3.LUT R0, R0, 0x7f800000, RZ, 0xfc, !PT ;  /* 0x7f80000000007812 */ /* 0x000fe200078efcff */
[----:B------:R-:W-:Y:S06]  /*3100*/  BRA `(.L_x_303) ;  /* 0x0000000000147947 */ /* 0x000fec0003800000 */
.L_x_297:
[----:B------:R-:W-:Y:S01]  /*3110*/  LOP3.LUT R0, R19, 0x80000000, R16, 0x48, !PT ;  /* 0x8000000013007812 */ /* 0x000fe200078e4810 */
[----:B------:R-:W-:Y:S06]  /*3120*/  BRA `(.L_x_303) ;  /* 0x00000000000c7947 */ /* 0x000fec0003800000 */
.L_x_296:
[----:B------:R-:W0:Y:S01]  /*3130*/  MUFU.RSQ R0, -QNAN ;  /* 0xffc0000000007908 */ /* 0x000e220000001400 */
[----:B------:R-:W-:Y:S05]  /*3140*/  BRA `(.L_x_303) ;  /* 0x0000000000047947 */ /* 0x000fea0003800000 */
.L_x_295:
[----:B------:R-:W-:-:S07]  /*3150*/  FADD.FTZ R0, R0, R3 ;  /* 0x0000000300007221 */ /* 0x000fce0000010000 */
.L_x_303:
[----:B------:R-:W-:Y:S05]  /*3160*/  BSYNC.RECONVERGENT B2 ;  /* 0x0000000000027941 */ /* 0x000fea0003800200 */
.L_x_293:
[----:B------:R-:W-:-:S04]  /*3170*/  HFMA2 R3, -RZ, RZ, 0, 0 ;  /* 0x00000000ff037431 */ /* 0x000fc800000001ff */
[----:B0-----:R-:W-:Y:S05]  /*3180*/  RET.REL.NODEC R2 `(_Z30pearson_strategy6_opt_templateILi64EEvPKfS1_Pfiii) ;  /* 0xffffffcc029c7950 */ /* 0x001fea0003c3ffff */
.L_x_304:
        /* <DEDUP_REMOVED lines=15> */
.L_x_371:


//--------------------- .text._Z30pearson_strategy6_opt_templateILi32EEvPKfS1_Pfiii --------------------------
	.section	.text._Z30pearson_strategy6_opt_templateILi32EEvPKfS1_Pfiii,"ax",@progbits
	.align	128
        .global         _Z30pearson_strategy6_opt_templateILi32EEvPKfS1_Pfiii
        .type           _Z30pearson_strategy6_opt_templateILi32EEvPKfS1_Pfiii,@function
        .size           _Z30pearson_strategy6_opt_templateILi32EEvPKfS1_Pfiii,(.L_x_373 - _Z30pearson_strategy6_opt_templateILi32EEvPKfS1_Pfiii)
        .other          _Z30pearson_strategy6_opt_templateILi32EEvPKfS1_Pfiii,@"STO_CUDA_ENTRY STV_DEFAULT"
_Z30pearson_strategy6_opt_templateILi32EEvPKfS1_Pfiii:
.text._Z30pearson_strategy6_opt_templateILi32EEvPKfS1_Pfiii:
        /* <DEDUP_REMOVED lines=31> */
.L_x_309:
        /* <DEDUP_REMOVED lines=11> */
.L_x_308:
[----:B------:R-:W-:Y:S05]  /*02a0*/  BSYNC.RECONVERGENT B1 ;  /* 0x0000000000017941 */ /* 0x000fea0003800200 */
.L_x_307:
        /* <DEDUP_REMOVED lines=12> */
.L_x_312:
[C---:B------:R-:W-:Y:S01]  /*0370*/  VIADD R3, R11.reuse, 0x80 ;  /* 0x000000800b037836 */ /* 0x040fe20000000000 */
[----:B0-----:R-:W-:Y:S01]  /*0380*/  IADD3 R13, P4, PT, R0, R11, RZ ;  /* 0x0000000b000d7210 */ /* 0x001fe20007f9e0ff */
[----:B------:R-:W-:-:S03]  /*0390*/  VIADD R5, R11, 0x180 ;  /* 0x000001800b057836 */ /* 0x000fc60000000000 */
[C---:B------:R-:W-:Y:S01]  /*03a0*/  IADD3 R2, P2, PT, R0.reuse, R3, RZ ;  /* 0x0000000300027210 */ /* 0x040fe20007f5e0ff */
[--C-:B------:R-:W-:Y:S01]  /*03b0*/  IMAD.X R22, RZ, RZ, R6.reuse, P4 ;  /* 0x000000ffff167224 */ /* 0x100fe200020e0606 */
[----:B------:R-:W-:Y:S02]  /*03c0*/  IADD3 R3, PT, PT, R11, 0x100, RZ ;  /* 0x000001000b037810 */ /* 0x000fe40007ffe0ff */
[----:B------:R-:W-:Y:S01]  /*03d0*/  IADD3 R5, P3, PT, R0, R5, RZ ;  /* 0x0000000500057210 */ /* 0x000fe20007f7e0ff */
[----:B------:R-:W-:Y:S01]  /*03e0*/  IMAD.X R9, RZ, RZ, R6, P2 ;  /* 0x000000ffff097224 */ /* 0x000fe200010e0606 */
[----:B------:R-:W-:-:S03]  /*03f0*/  LEA R14, P2, R2, UR10, 0x2 ;  /* 0x0000000a020e7c11 */ /* 0x000fc6000f8410ff */
[----:B------:R-:W-:Y:S01]  /*0400*/  IMAD.X R18, RZ, RZ, R6, P3 ;  /* 0x000000ffff127224 */ /* 0x000fe200018e0606 */
[----:B------:R-:W-:Y:S02]  /*0410*/  LEA.HI.X R15, R2, UR11, R9, 0x2, P2 ;  /* 0x0000000b020f7c11 */ /* 0x000fe400090f1409 */
[----:B------:R-:W-:Y:S02]  /*0420*/  IADD3 R9, P2, PT, R0, R3, RZ ;  /* 0x0000000300097210 */ /* 0x000fe40007f5e0ff */
[----:B------:R-:W-:Y:S01]  /*0430*/  LEA R2, P4, R13, UR10, 0x2 ;  /* 0x0000000a0d027c11 */ /* 0x000fe2000f8810ff */
[----:B------:R-:W2:Y:S01]  /*0440*/  LDG.E.CONSTANT R17, desc[UR8][R14.64] ;  /* 0x000000080e117981 */ /* 0x000ea2000c1e9900 */
[----:B------:R-:W-:Y:S02]  /*0450*/  IADD3.X R20, PT, PT, RZ, R6, RZ, P2, !PT ;  /* 0x00000006ff147210 */ /* 0x000fe400017fe4ff */
[----:B------:R-:W-:Y:S02]  /*0460*/  LEA R8, P2, R9, UR10, 0x2 ;  /* 0x0000000a09087c11 */ /* 0x000fe4000f8410ff */
[----:B------:R-:W-:-:S02]  /*0470*/  LEA R4, P3, R5, UR10, 0x2 ;  /* 0x0000000a05047c11 */ /* 0x000fc4000f8610ff */
        /* <DEDUP_REMOVED lines=38> */
.L_x_311:
[----:B------:R-:W-:Y:S05]  /*06e0*/  BSYNC.RECONVERGENT B1 ;  /* 0x0000000000017941 */ /* 0x000fea0003800200 */
.L_x_310:
[----:B------:R-:W-:Y:S01]  /*06f0*/  IMAD.IADD R2, R12, 0x1, -R11 ;  /* 0x000000010c027824 */ /* 0x000fe200078e0a0b */
[----:B------:R-:W-:Y:S04]  /*0700*/  BSSY.RECONVERGENT B1, `(.L_x_313) ;  /* 0x0000020000017945 */ /* 0x000fe80003800200 */
        /* <DEDUP_REMOVED lines=31> */
.L_x_314:
[----:B------:R-:W-:Y:S05]  /*0900*/  BSYNC.RECONVERGENT B1 ;  /* 0x0000000000017941 */ /* 0x000fea0003800200 */
.L_x_313:
        /* <DEDUP_REMOVED lines=16> */
.L_x_306:
[----:B------:R-:W-:Y:S05]  /*0a10*/  BSYNC.RECONVERGENT B0 ;  /* 0x0000000000007941 */ /* 0x000fea0003800200 */
.L_x_305:
        /* <DEDUP_REMOVED lines=24> */
.L_x_319:
        /* <DEDUP_REMOVED lines=29> */
.L_x_318:
[----:B------:R-:W-:Y:S05]  /*0d70*/  BSYNC.RECONVERGENT B1 ;  /* 0x0000000000017941 */ /* 0x000fea0003800200 */
.L_x_317:
        /* <DEDUP_REMOVED lines=23> */
.L_x_321:
[----:B------:R-:W-:Y:S05]  /*0ef0*/  BSYNC.RECONVERGENT B1 ;  /* 0x0000000000017941 */ /* 0x000fea0003800200 */
.L_x_320:
        /* <DEDUP_REMOVED lines=21> */
.L_x_323:
[----:B------:R-:W-:Y:S05]  /*1050*/  BSYNC.RECONVERGENT B1 ;  /* 0x0000000000017941 */ /* 0x000fea0003800200 */
.L_x_322:
[----:B------:R-:W-:-:S05]  /*1060*/  @!P0 LEA R0, R2, R9, 0x2 ;  /* 0x0000000902008211 */ /* 0x000fca00078e10ff */
[----:B------:R-:W0:Y:S02]  /*1070*/  @!P0 LDS R3, [R0] ;  /* 0x0000000000038984 */ /* 0x000e240000000800 */
[----:B0-----:R-:W-:Y:S01]  /*1080*/  @!P0 FADD R16, R16, R3 ;  /* 0x0000000310108221 */ /* 0x001fe20000000000 */
[----:B------:R-:W-:-:S07]  /*1090*/  @!P0 FFMA R14, R3, R3, R14 ;  /* 0x00000003030e8223 */ /* 0x000fce000000000e */
.L_x_316:
[----:B------:R-:W-:Y:S05]  /*10a0*/  BSYNC.RECONVERGENT B0 ;  /* 0x0000000000007941 */ /* 0x000fea0003800200 */
.L_x_315:
        /* <DEDUP_REMOVED lines=23> */
[----:B------:R-:W1:Y:S02]  /*1220*/  LDS R9, [R5] ;  /* 0x0000000005097984 */ /* 0x000e640000000800 */
[----:B-1----:R-:W-:-:S05]  /*1230*/  FADD R8, R8, R9 ;  /* 0x0000000908087221 */ /* 0x002fca0000000000 */
[----:B------:R-:W-:Y:S04]  /*1240*/  STS [R5], R8 ;  /* 0x0000000805007388 */ /* 0x000fe80000000800 */
        /* <DEDUP_REMOVED lines=36> */
.L_x_325:
[----:B------:R-:W-:Y:S05]  /*1490*/  BSYNC.RECONVERGENT B0 ;  /* 0x0000000000007941 */ /* 0x000fea0003800200 */
.L_x_324:
        /* <DEDUP_REMOVED lines=12> */
.L_x_348:
        /* <DEDUP_REMOVED lines=28> */
.L_x_330:
        /* <DEDUP_REMOVED lines=47> */
.L_x_329:
[----:B------:R-:W-:Y:S05]  /*1a10*/  BSYNC.RECONVERGENT B1 ;  /* 0x0000000000017941 */ /* 0x000fea0003800200 */
.L_x_328:
        /* <DEDUP_REMOVED lines=37> */
.L_x_332:
[----:B------:R-:W-:Y:S05]  /*1c70*/  BSYNC.RECONVERGENT B1 ;  /* 0x0000000000017941 */ /* 0x000fea0003800200 */
.L_x_331:
        /* <DEDUP_REMOVED lines=26> */
.L_x_334:
[----:B------:R-:W-:Y:S05]  /*1e20*/  BSYNC.RECONVERGENT B1 ;  /* 0x0000000000017941 */ /* 0x000fea0003800200 */
.L_x_333:
        /* <DEDUP_REMOVED lines=16> */
.L_x_327:
[----:B------:R-:W-:Y:S05]  /*1f30*/  BSYNC.RECONVERGENT B0 ;  /* 0x0000000000007941 */ /* 0x000fea0003800200 */
.L_x_326:
        /* <DEDUP_REMOVED lines=67> */
.L_x_336:
[----:B------:R-:W-:Y:S05]  /*2370*/  BSYNC.RECONVERGENT B0 ;  /* 0x0000000000007941 */ /* 0x000fea0003800200 */
.L_x_335:
        /* <DEDUP_REMOVED lines=8> */
[----:B------:R-:W2:Y:S01]  /*2400*/  LDS.64 R2, [UR4] ;  /* 0x00000004ff027984 */ /* 0x000ea20008000a00 */
[----:B---3--:R-:W-:-:S04]  /*2410*/  FMUL R21, R11, R11 ;  /* 0x0000000b0b157220 */ /* 0x008fc80000400000 */
[----:B----4-:R-:W-:-:S04]  /*2420*/  FFMA R13, R12, R13, -R21 ;  /* 0x0000000d0c0d7223 */ /* 0x010fc80000000815 */
[----:B01----:R0:W1:Y:S01]  /*2430*/  MUFU.RSQ R14, R13 ;  /* 0x0000000d000e7308 */ /* 0x0030620000001400 */
[----:B------:R-:W-:-:S04]  /*2440*/  IADD3 R0, PT, PT, R13, -0xd000000, RZ ;  /* 0xf30000000d007810 */ /* 0x000fc80007ffe0ff */
[----:B------:R-:W-:Y:S01]  /*2450*/  ISETP.GT.U32.AND P0, PT, R0, 0x727fffff, PT ;  /* 0x727fffff0000780c */ /* 0x000fe20003f04070 */
[-C--:B--2---:R-:W-:Y:S01]  /*2460*/  FMUL R11, R11, R2.reuse ;  /* 0x000000020b0b7220 */ /* 0x084fe20000400000 */
[----:B------:R-:W-:-:S03]  /*2470*/  FMUL R2, R2, R2 ;  /* 0x0000000202027220 */ /* 0x000fc60000400000 */
[C---:B------:R-:W-:Y:S01]  /*2480*/  FFMA R0, R12.reuse, R19, -R11 ;  /* 0x000000130c007223 */ /* 0x040fe2000000080b */
[----:B------:R-:W-:-:S07]  /*2490*/  FFMA R3, R12, R3, -R2 ;  /* 0x000000030c037223 */ /* 0x000fce0000000802 */
[----:B01----:R-:W-:Y:S05]  /*24a0*/  @!P0 BRA `(.L_x_339) ;  /* 0x00000000001c8947 */ /* 0x003fea0003800000 */
[----:B------:R-:W-:Y:S01]  /*24b0*/  BSSY.RECONVERGENT B1, `(.L_x_340) ;  /* 0x0000004000017945 */ /* 0x000fe20003800200 */
[----:B------:R-:W-:Y:S01]  /*24c0*/  IMAD.MOV.U32 R2, RZ, RZ, R13 ;  /* 0x000000ffff027224 */ /* 0x000fe200078e000d */
[----:B------:R-:W-:-:S07]  /*24d0*/  MOV R20, 0x24f0 ;  /* 0x000024f000147802 */ /* 0x000fce0000000f00 */
[----:B------:R-:W-:Y:S05]  /*24e0*/  CALL.REL.NOINC `($__internal_10_$__cuda_sm20_sqrt_rn_f32_slowpath) ;  /* 0x0000000000e07944 */ /* 0x000fea0003c00000 */
[----:B------:R-:W-:Y:S05]  /*24f0*/  BSYNC.RECONVERGENT B1 ;  /* 0x0000000000017941 */ /* 0x000fea0003800200 */
.L_x_340:
[----:B------:R-:W-:Y:S01]  /*2500*/  MOV R11, R13 ;  /* 0x0000000d000b7202 */ /* 0x000fe20000000f00 */
[----:B------:R-:W-:Y:S06]  /*2510*/  BRA `(.L_x_341) ;  /* 0x0000000000107947 */ /* 0x000fec0003800000 */
.L_x_339:
[----:B------:R-:W-:Y:S01]  /*2520*/  FMUL.FTZ R2, R13, R14 ;  /* 0x0000000e0d027220 */ /* 0x000fe20000410000 */
[----:B------:R-:W-:-:S03]  /*2530*/  FMUL.FTZ R14, R14, 0.5 ;  /* 0x3f0000000e0e7820 */ /* 0x000fc60000410000 */
[----:B------:R-:W-:-:S04]  /*2540*/  FFMA R11, -R2, R2, R13 ;  /* 0x00000002020b7223 */ /* 0x000fc8000000010d */
[----:B------:R-:W-:-:S07]  /*2550*/  FFMA R11, R11, R14, R2 ;  /* 0x0000000e0b0b7223 */ /* 0x000fce0000000002 */
.L_x_341:
[----:B------:R-:W-:Y:S01]  /*2560*/  VIADD R13, R3, 0xf3000000 ;  /* 0xf3000000030d7836 */ /* 0x000fe20000000000 */
[----:B------:R0:W1:Y:S04]  /*2570*/  MUFU.RSQ R2, R3 ;  /* 0x0000000300027308 */ /* 0x0000680000001400 */
[----:B------:R-:W-:-:S13]  /*2580*/  ISETP.GT.U32.AND P0, PT, R13, 0x727fffff, PT ;  /* 0x727fffff0d00780c */ /* 0x000fda0003f04070 */
[----:B01----:R-:W-:Y:S05]  /*2590*/  @!P0 BRA `(.L_x_342) ;  /* 0x00000000001c8947 */ /* 0x003fea0003800000 */
[----:B------:R-:W-:Y:S01]  /*25a0*/  BSSY.RECONVERGENT B1, `(.L_x_343) ;  /* 0x0000004000017945 */ /* 0x000fe20003800200 */
[----:B------:R-:W-:Y:S02]  /*25b0*/  MOV R2, R3 ;  /* 0x0000000300027202 */ /* 0x000fe40000000f00 */
[----:B------:R-:W-:-:S07]  /*25c0*/  MOV R20, 0x25e0 ;  /* 0x000025e000147802 */ /* 0x000fce0000000f00 */
[----:B------:R-:W-:Y:S05]  /*25d0*/  CALL.REL.NOINC `($__internal_10_$__cuda_sm20_sqrt_rn_f32_slowpath) ;  /* 0x0000000000a47944 */ /* 0x000fea0003c00000 */
[----:B------:R-:W-:Y:S05]  /*25e0*/  BSYNC.RECONVERGENT B1 ;  /* 0x0000000000017941 */ /* 0x000fea0003800200 */
.L_x_343:
[----:B------:R-:W-:Y:S01]  /*25f0*/  IMAD.MOV.U32 R2, RZ, RZ, R13 ;  /* 0x000000ffff027224 */ /* 0x000fe200078e000d */
[----:B------:R-:W-:Y:S06]  /*2600*/  BRA `(.L_x_344) ;  /* 0x0000000000107947 */ /* 0x000fec0003800000 */
.L_x_342:
[----:B------:R-:W-:Y:S01]  /*2610*/  FMUL.FTZ R14, R3, R2 ;  /* 0x00000002030e7220 */ /* 0x000fe20000410000 */
[----:B------:R-:W-:-:S03]  /*2620*/  FMUL.FTZ R2, R2, 0.5 ;  /* 0x3f00000002027820 */ /* 0x000fc60000410000 */
[----:B------:R-:W-:-:S04]  /*2630*/  FFMA R3, -R14, R14, R3 ;  /* 0x0000000e0e037223 */ /* 0x000fc80000000103 */
[----:B------:R-:W-:-:S07]  /*2640*/  FFMA R2, R3, R2, R14 ;  /* 0x0000000203027223 */ /* 0x000fce000000000e */
.L_x_344:
        /* <DEDUP_REMOVED lines=13> */
[----:B------:R-:W-:Y:S05]  /*2720*/  CALL.REL.NOINC `($__internal_11_$__cuda_sm3x_div_rn_noftz_f32_slowpath) ;  /* 0x0000000000a87944 */ /* 0x000fea0003c00000 */
[----:B------:R-:W-:-:S07]  /*2730*/  MOV R11, R0 ;  /* 0x00000000000b7202 */ /* 0x000fce0000000f00 */
.L_x_347:
[----:B------:R-:W-:Y:S05]  /*2740*/  BSYNC.RECONVERGENT B1 ;  /* 0x0000000000017941 */ /* 0x000fea0003800200 */
.L_x_346:
[----:B------:R-:W0:Y:S08]  /*2750*/  LDC R13, c[0x0][0x39c] ;  /* 0x0000e700ff0d7b82 */ /* 0x000e300000000800 */
[----:B------:R-:W1:Y:S01]  /*2760*/  LDC.64 R2, c[0x0][0x390] ;  /* 0x0000e400ff027b82 */ /* 0x000e620000000a00 */
[----:B0-----:R-:W-:-:S04]  /*2770*/  IMAD R13, R10, R13, UR6 ;  /* 0x000000060a0d7e24 */ /* 0x001fc8000f8e020d */
[----:B-1----:R-:W-:-:S05]  /*2780*/  IMAD.WIDE R2, R13, 0x4, R2 ;  /* 0x000000040d027825 */ /* 0x002fca00078e0202 */
[----:B------:R2:W-:Y:S01]  /*2790*/  STG.E desc[UR8][R2.64], R11 ;  /* 0x0000000b02007986 */ /* 0x0005e2000c101908 */
[----:B------:R-:W-:Y:S05]  /*27a0*/  BRA `(.L_x_338) ;  /* 0x0000000000147947 */ /* 0x000fea0003800000 */
.L_x_345:
[----:B------:R-:W0:Y:S08]  /*27b0*/  LDC R11, c[0x0][0x39c] ;  /* 0x0000e700ff0b7b82 */ /* 0x000e300000000800 */
[----:B------:R-:W1:Y:S01]  /*27c0*/  LDC.64 R2, c[0x0][0x390] ;  /* 0x0000e400ff027b82 */ /* 0x000e620000000a00 */
[----:B0-----:R-:W-:-:S04]  /*27d0*/  IMAD R11, R10, R11, UR6 ;  /* 0x000000060a0b7e24 */ /* 0x001fc8000f8e020b */
[----:B-1----:R-:W-:-:S05]  /*27e0*/  IMAD.WIDE R2, R11, 0x4, R2 ;  /* 0x000000040b027825 */ /* 0x002fca00078e0202 */
[----:B------:R3:W-:Y:S02]  /*27f0*/  STG.E desc[UR8][R2.64], RZ ;  /* 0x000000ff02007986 */ /* 0x0007e4000c101908 */
.L_x_338:
[----:B------:R-:W-:Y:S05]  /*2800*/  BSYNC.RECONVERGENT B0 ;  /* 0x0000000000007941 */ /* 0x000fea0003800200 */
.L_x_337:
[----:B------:R-:W4:Y:S01]  /*2810*/  LDCU UR4, c[0x0][0x398] ;  /* 0x00007300ff0477ac */ /* 0x000f220008000800 */
[----:B------:R-:W-:Y:S01]  /*2820*/  VIADD R10, R10, 0x1 ;  /* 0x000000010a0a7836 */ /* 0x000fe20000000000 */
[----:B------:R-:W-:Y:S04]  /*2830*/  BAR.SYNC.DEFER_BLOCKING 0x0 ;  /* 0x0000000000007b1d */ /* 0x000fe80000010000 */
[----:B----4-:R-:W-:-:S13]  /*2840*/  ISETP.NE.AND P0, PT, R10, UR4, PT ;  /* 0x000000040a007c0c */ /* 0x010fda000bf05270 */
[----:B------:R-:W-:Y:S05]  /*2850*/  @P0 BRA `(.L_x_348) ;  /* 0xffffffec00400947 */ /* 0x000fea000383ffff */
[----:B------:R-:W-:Y:S05]  /*2860*/  EXIT ;  /* 0x000000000000794d */ /* 0x000fea0003800000 */
        .weak           $__internal_10_$__cuda_sm20_sqrt_rn_f32_slowpath
        .type           $__internal_10_$__cuda_sm20_sqrt_rn_f32_slowpath,@function
        .size           $__internal_10_$__cuda_sm20_sqrt_rn_f32_slowpath,($__internal_11_$__cuda_sm3x_div_rn_noftz_f32_slowpath - $__internal_10_$__cuda_sm20_sqrt_rn_f32_slowpath)
$__internal_10_$__cuda_sm20_sqrt_rn_f32_slowpath:
        /* <DEDUP_REMOVED lines=19> */
.L_x_349:
[----:B------:R-:W-:Y:S02]  /*29a0*/  HFMA2 R19, -RZ, RZ, 0, 0 ;  /* 0x00000000ff137431 */ /* 0x000fe400000001ff */
[----:B------:R-:W-:-:S04]  /*29b0*/  IMAD.MOV.U32 R18, RZ, RZ, R20 ;  /* 0x000000ffff127224 */ /* 0x000fc800078e0014 */
[----:B------:R-:W-:Y:S05]  /*29c0*/  RET.REL.NODEC R18 `(_Z30pearson_strategy6_opt_templateILi32EEvPKfS1_Pfiii) ;  /* 0xffffffd4128c7950 */ /* 0x000fea0003c3ffff */
        .weak           $__internal_11_$__cuda_sm3x_div_rn_noftz_f32_slowpath
        .type           $__internal_11_$__cuda_sm3x_div_rn_noftz_f32_slowpath,@function
        .size           $__internal_11_$__cuda_sm3x_div_rn_noftz_f32_slowpath,(.L_x_373 - $__internal_11_$__cuda_sm3x_div_rn_noftz_f32_slowpath)
$__internal_11_$__cuda_sm3x_div_rn_noftz_f32_slowpath:
        /* <DEDUP_REMOVED lines=36> */
.L_x_351:
        /* <DEDUP_REMOVED lines=51> */
.L_x_358:
[----:B------:R-:W-:-:S04]  /*2f40*/  LOP3.LUT R0, R0, 0x80000000, RZ, 0xc0, !PT ;  /* 0x8000000000007812 */ /* 0x000fc800078ec0ff */
[----:B------:R-:W-:Y:S01]  /*2f50*/  LOP3.LUT R0, R0, 0x7f800000, RZ, 0xfc, !PT ;  /* 0x7f80000000007812 */ /* 0x000fe200078efcff */
[----:B------:R-:W-:Y:S06]  /*2f60*/  BRA `(.L_x_359) ;  /* 0x0000000000047947 */ /* 0x000fec0003800000 */
.L_x_357:
[----:B------:R-:W-:-:S07]  /*2f70*/  IMAD R0, R14, 0x800000, R0 ;  /* 0x008000000e007824 */ /* 0x000fce00078e0200 */
.L_x_359:
[----:B------:R-:W-:Y:S05]  /*2f80*/  BSYNC.RECONVERGENT B3 ;  /* 0x0000000000037941 */ /* 0x000fea0003800200 */
.L_x_356:
[----:B------:R-:W-:Y:S05]  /*2f90*/  BRA `(.L_x_360) ;  /* 0x0000000000207947 */ /* 0x000fea0003800000 */
.L_x_355:
[----:B------:R-:W-:-:S04]  /*2fa0*/  LOP3.LUT R0, R19, 0x80000000, R16, 0x48, !PT ;  /* 0x8000000013007812 */ /* 0x000fc800078e4810 */
[----:B------:R-:W-:Y:S01]  /*2fb0*/  LOP3.LUT R0, R0, 0x7f800000, RZ, 0xfc, !PT ;  /* 0x7f80000000007812 */ /* 0x000fe200078efcff */
[----:B------:R-:W-:Y:S06]  /*2fc0*/  BRA `(.L_x_360) ;  /* 0x0000000000147947 */ /* 0x000fec0003800000 */
.L_x_354:
[----:B------:R-:W-:Y:S01]  /*2fd0*/  LOP3.LUT R0, R19, 0x80000000, R16, 0x48, !PT ;  /* 0x8000000013007812 */ /* 0x000fe200078e4810 */
[----:B------:R-:W-:Y:S06]  /*2fe0*/  BRA `(.L_x_360) ;  /* 0x00000000000c7947 */ /* 0x000fec0003800000 */
.L_x_353:
[----:B------:R-:W0:Y:S01]  /*2ff0*/  MUFU.RSQ R0, -QNAN ;  /* 0xffc0000000007908 */ /* 0x000e220000001400 */
[----:B------:R-:W-:Y:S05]  /*3000*/  BRA `(.L_x_360) ;  /* 0x0000000000047947 */ /* 0x000fea0003800000 */
.L_x_352:
[----:B------:R-:W-:-:S07]  /*3010*/  FADD.FTZ R0, R0, R3 ;  /* 0x0000000300007221 */ /* 0x000fce0000010000 */
.L_x_360:
[----:B------:R-:W-:Y:S05]  /*3020*/  BSYNC.RECONVERGENT B2 ;  /* 0x0000000000027941 */ /* 0x000fea0003800200 */
.L_x_350:
[----:B------:R-:W-:-:S04]  /*3030*/  HFMA2 R3, -RZ, RZ, 0, 0 ;  /* 0x00000000ff037431 */ /* 0x000fc800000001ff */
[----:B0-----:R-:W-:Y:S05]  /*3040*/  RET.REL.NODEC R2 `(_Z30pearson_strategy6_opt_templateILi32EEvPKfS1_Pfiii) ;  /* 0xffffffcc02ec7950 */ /* 0x001fea0003c3ffff */
.L_x_361:
        /* <DEDUP_REMOVED lines=11> */
.L_x_373:


//--------------------- .nv.shared._Z30pearson_strategy6_opt_templateILi1024EEvPKfS1_Pfiii --------------------------
	.section	.nv.shared._Z30pearson_strategy6_opt_templateILi1024EEvPKfS1_Pfiii,"aw",@nobits
	.sectionflags	@""
	.align	16
.nv.shared._Z30pearson_strategy6_opt_templateILi1024EEvPKfS1_Pfiii:
	.zero		1040


//--------------------- .nv.shared.reserved.0     --------------------------
	.section	.nv.shared.reserved.0,"aw",@nobits
	.weak		__nv_reservedSMEM_offset_0_alias
	.size		__nv_reservedSMEM_offset_0_alias, 0, 64
	.other		__nv_reservedSMEM_offset_0_alias,@"STO_CUDA_RESERVED_SHARED STV_DEFAULT"
__nv_reservedSMEM_offset_0_alias:
	.zero		0
	.zero		64


//--------------------- .nv.shared._Z30pearson_strategy6_opt_templateILi512EEvPKfS1_Pfiii --------------------------
	.section	.nv.shared._Z30pearson_strategy6_opt_templateILi512EEvPKfS1_Pfiii,"aw",@nobits
	.sectionflags	@""
	.align	16
.nv.shared._Z30pearson_strategy6_opt_templateILi512EEvPKfS1_Pfiii:
	.zero		1040


//--------------------- .nv.shared._Z30pearson_strategy6_opt_templateILi256EEvPKfS1_Pfiii --------------------------
	.section	.nv.shared._Z30pearson_strategy6_opt_templateILi256EEvPKfS1_Pfiii,"aw",@nobits
	.sectionflags	@""
	.align	16
.nv.shared._Z30pearson_strategy6_opt_templateILi256EEvPKfS1_Pfiii:
	.zero		1040


//--------------------- .nv.shared._Z30pearson_strategy6_opt_templateILi128EEvPKfS1_Pfiii --------------------------
	.section	.nv.shared._Z30pearson_strategy6_opt_templateILi128EEvPKfS1_Pfiii,"aw",@nobits
	.sectionflags	@""
	.align	16
.nv.shared._Z30pearson_strategy6_opt_templateILi128EEvPKfS1_Pfiii:
	.zero		1040


//--------------------- .nv.shared._Z30pearson_strategy6_opt_templateILi64EEvPKfS1_Pfiii --------------------------
	.section	.nv.shared._Z30pearson_strategy6_opt_templateILi64EEvPKfS1_Pfiii,"aw",@nobits
	.sectionflags	@""
	.align	16
.nv.shared._Z30pearson_strategy6_opt_templateILi64EEvPKfS1_Pfiii:
	.zero		1040


//--------------------- .nv.shared._Z30pearson_strategy6_opt_templateILi32EEvPKfS1_Pfiii --------------------------
	.section	.nv.shared._Z30pearson_strategy6_opt_templateILi32EEvPKfS1_Pfiii,"aw",@nobits
	.sectionflags	@""
	.align	16
.nv.shared._Z30pearson_strategy6_opt_templateILi32EEvPKfS1_Pfiii:
	.zero		1040


//--------------------- .nv.constant0._Z30pearson_strategy6_opt_templateILi1024EEvPKfS1_Pfiii --------------------------
	.section	.nv.constant0._Z30pearson_strategy6_opt_templateILi1024EEvPKfS1_Pfiii,"a",@progbits
	.sectionflags	@""
	.align	4
.nv.constant0._Z30pearson_strategy6_opt_templateILi1024EEvPKfS1_Pfiii:
	.zero		932


//--------------------- .nv.constant0._Z30pearson_strategy6_opt_templateILi512EEvPKfS1_Pfiii --------------------------
	.section	.nv.constant0._Z30pearson_strategy6_opt_templateILi512EEvPKfS1_Pfiii,"a",@progbits
	.sectionflags	@""
	.align	4
.nv.constant0._Z30pearson_strategy6_opt_templateILi512EEvPKfS1_Pfiii:
	.zero		932


//--------------------- .nv.constant0._Z30pearson_strategy6_opt_templateILi256EEvPKfS1_Pfiii --------------------------
	.section	.nv.constant0._Z30pearson_strategy6_opt_templateILi256EEvPKfS1_Pfiii,"a",@progbits
	.sectionflags	@""
	.align	4
.nv.constant0._Z30pearson_strategy6_opt_templateILi256EEvPKfS1_Pfiii:
	.zero		932


//--------------------- .nv.constant0._Z30pearson_strategy6_opt_templateILi128EEvPKfS1_Pfiii --------------------------
	.section	.nv.constant0._Z30pearson_strategy6_opt_templateILi128EEvPKfS1_Pfiii,"a",@progbits
	.sectionflags	@""
	.align	4
.nv.constant0._Z30pearson_strategy6_opt_templateILi128EEvPKfS1_Pfiii:
	.zero		932


//--------------------- .nv.constant0._Z30pearson_strategy6_opt_templateILi64EEvPKfS1_Pfiii --------------------------
	.section	.nv.constant0._Z30pearson_strategy6_opt_templateILi64EEvPKfS1_Pfiii,"a",@progbits
	.sectionflags	@""
	.align	4
.nv.constant0._Z30pearson_strategy6_opt_templateILi64EEvPKfS1_Pfiii:
	.zero		932


//--------------------- .nv.constant0._Z30pearson_strategy6_opt_templateILi32EEvPKfS1_Pfiii --------------------------
	.section	.nv.constant0._Z30pearson_strategy6_opt_templateILi32EEvPKfS1_Pfiii,"a",@progbits
	.sectionflags	@""
	.align	4
.nv.constant0._Z30pearson_strategy6_opt_templateILi32EEvPKfS1_Pfiii:
	.zero		932


//--------------------- SYMBOLS --------------------------

	.type		.nv.reservedSmem.offset0,@object
	.size		.nv.reservedSmem.offset0,0x4
	.type		.nv.reservedSmem.cap,@object
	.size		.nv.reservedSmem.cap,0x4
